	.target	sm_90a

	.elftype	@"ET_EXEC"


//--------------------- .note.nv.tkinfo           --------------------------
	.section	.note.nv.tkinfo,"",@"SHT_NOTE"
	.sectionflags	@"SHF_NOTE_NV_TKINFO"
	.tkinfo
        /*0018*/ 	.word	0x00000002
        /*0030*/ 	.string	""
        /*0030*/ 	.string	"ptxas"
        /*0030*/ 	.string	"Cuda compilation tools, release 13.0, V13.0.88"
        /*0030*/ 	.string	"Build cuda_13.0.r13.0/compiler.36424714_0"
        /*0030*/ 	.string	"-arch sm_90a -m 64 "



//--------------------- .note.nv.cuinfo           --------------------------
	.section	.note.nv.cuinfo,"",@"SHT_NOTE"
	.sectionflags	@"SHF_NOTE_NV_CUINFO"
        /*0018*/ 	.short	0x0002
        /*001a*/ 	.short	0x005a
        /*001c*/ 	.short	0x0082
	.zero		2


//--------------------- .nv.info                  --------------------------
	.section	.nv.info,"",@"SHT_CUDA_INFO"
	.align	4


	//----- nvinfo : EIATTR_REGCOUNT
	.align		4
        /*0000*/ 	.byte	0x04, 0x2f
        /*0002*/ 	.short	(.L_15 - .L_14)
	.align		4
.L_14:
        /*0004*/ 	.word	index@(_ZN7cutlass13device_kernelINS_4gemm6kernel13GemmUniversalIN4cute5tupleIJiiiiEEENS1_10collective13CollectiveMmaINS1_34MainloopSm90TmaGmmaWarpSpecializedILi17ENS5_IJNS4_1CILi2EEENSA_ILi1EEESC_EEENS1_35KernelTmaWarpSpecializedCooperativeEEENS5_IJNSA_ILi384EEENSA_ILi32EEENSA_ILi16EEEEEENS_10bfloat16_tENS5_IJlSC_lEEESK_SL_NS4_8TiledMMAINS4_8MMA_AtomIJNS4_4SM904GMMA27MMA_64x32x16_F32BF16BF16_SSILNSP_5MajorE0ELSR_0ELNSP_7ScaleInE1ELSS_1EEEEEENS4_6LayoutISD_NS5_IJSC_NSA_ILi0EEESW_EEEEENS5_IJNS4_10UnderscoreESZ_SZ_EEEEENS4_13SM90_TMA_LOADENS4_14ComposedLayoutINS4_7SwizzleILi1ELi4ELi3EEENS4_18smem_ptr_flag_bitsILi16EEENSV_INS5_IJNSA_ILi8EEESI_EEENS5_IJSI_SC_EEEEEEEvNS4_8identityENS4_23SM90_TMA_LOAD_MULTICASTES1C_vS1D_EENS_8epilogue10collective6detail29Sm90TmaWarpSpecializedAdapterINS1H_15DefaultEpilogueISK_SL_SL_NS1G_6thread17LinearCombinationISK_Li1EffLNS1L_9ScaleType4KindE0ELNS_15FloatRoundStyleE2ESK_EENS1_15EpilogueDefaultEEEEEvvEEEEvNT_6ParamsE)
        /*0008*/ 	.word	0x000000a8


	//----- nvinfo : EIATTR_FRAME_SIZE
	.align		4
.L_15:
        /*000c*/ 	.byte	0x04, 0x11
        /*000e*/ 	.short	(.L_17 - .L_16)
	.align		4
.L_16:
        /*0010*/ 	.word	index@(_ZN7cutlass13device_kernelINS_4gemm6kernel13GemmUniversalIN4cute5tupleIJiiiiEEENS1_10collective13CollectiveMmaINS1_34MainloopSm90TmaGmmaWarpSpecializedILi17ENS5_IJNS4_1CILi2EEENSA_ILi1EEESC_EEENS1_35KernelTmaWarpSpecializedCooperativeEEENS5_IJNSA_ILi384EEENSA_ILi32EEENSA_ILi16EEEEEENS_10bfloat16_tENS5_IJlSC_lEEESK_SL_NS4_8TiledMMAINS4_8MMA_AtomIJNS4_4SM904GMMA27MMA_64x32x16_F32BF16BF16_SSILNSP_5MajorE0ELSR_0ELNSP_7ScaleInE1ELSS_1EEEEEENS4_6LayoutISD_NS5_IJSC_NSA_ILi0EEESW_EEEEENS5_IJNS4_10UnderscoreESZ_SZ_EEEEENS4_13SM90_TMA_LOADENS4_14ComposedLayoutINS4_7SwizzleILi1ELi4ELi3EEENS4_18smem_ptr_flag_bitsILi16EEENSV_INS5_IJNSA_ILi8EEESI_EEENS5_IJSI_SC_EEEEEEEvNS4_8identityENS4_23SM90_TMA_LOAD_MULTICASTES1C_vS1D_EENS_8epilogue10collective6detail29Sm90TmaWarpSpecializedAdapterINS1H_15DefaultEpilogueISK_SL_SL_NS1G_6thread17LinearCombinationISK_Li1EffLNS1L_9ScaleType4KindE0ELNS_15FloatRoundStyleE2ESK_EENS1_15EpilogueDefaultEEEEEvvEEEEvNT_6ParamsE)
        /*0014*/ 	.word	0x00000000


	//----- nvinfo : EIATTR_MIN_STACK_SIZE
	.align		4
.L_17:
        /*0018*/ 	.byte	0x04, 0x12
        /*001a*/ 	.short	(.L_19 - .L_18)
	.align		4
.L_18:
        /*001c*/ 	.word	index@(_ZN7cutlass13device_kernelINS_4gemm6kernel13GemmUniversalIN4cute5tupleIJiiiiEEENS1_10collective13CollectiveMmaINS1_34MainloopSm90TmaGmmaWarpSpecializedILi17ENS5_IJNS4_1CILi2EEENSA_ILi1EEESC_EEENS1_35KernelTmaWarpSpecializedCooperativeEEENS5_IJNSA_ILi384EEENSA_ILi32EEENSA_ILi16EEEEEENS_10bfloat16_tENS5_IJlSC_lEEESK_SL_NS4_8TiledMMAINS4_8MMA_AtomIJNS4_4SM904GMMA27MMA_64x32x16_F32BF16BF16_SSILNSP_5MajorE0ELSR_0ELNSP_7ScaleInE1ELSS_1EEEEEENS4_6LayoutISD_NS5_IJSC_NSA_ILi0EEESW_EEEEENS5_IJNS4_10UnderscoreESZ_SZ_EEEEENS4_13SM90_TMA_LOADENS4_14ComposedLayoutINS4_7SwizzleILi1ELi4ELi3EEENS4_18smem_ptr_flag_bitsILi16EEENSV_INS5_IJNSA_ILi8EEESI_EEENS5_IJSI_SC_EEEEEEEvNS4_8identityENS4_23SM90_TMA_LOAD_MULTICASTES1C_vS1D_EENS_8epilogue10collective6detail29Sm90TmaWarpSpecializedAdapterINS1H_15DefaultEpilogueISK_SL_SL_NS1G_6thread17LinearCombinationISK_Li1EffLNS1L_9ScaleType4KindE0ELNS_15FloatRoundStyleE2ESK_EENS1_15EpilogueDefaultEEEEEvvEEEEvNT_6ParamsE)
        /*0020*/ 	.word	0x00000000
.L_19:


//--------------------- .nv.compat                --------------------------
	.section	.nv.compat,"",@"SHT_CUDA_COMPAT_INFO"
	.align	4
        /*0000*/ 	.byte	0x02, 0x09, 0x01, 0x00, 0x02, 0x02, 0x04, 0x00, 0x02, 0x05, 0x05, 0x00, 0x03, 0x07, 0x01, 0x01
        /*0010*/ 	.byte	0x02, 0x03, 0x01, 0x00, 0x02, 0x06, 0x01, 0x00, 0x04, 0x0b, 0x08, 0x00, 0x00, 0x00, 0x00, 0x00
        /*0020*/ 	.byte	0x00, 0x00, 0x00, 0x00


//--------------------- .nv.info._ZN7cutlass13device_kernelINS_4gemm6kernel13GemmUniversalIN4cute5tupleIJiiiiEEENS1_10collective13CollectiveMmaINS1_34MainloopSm90TmaGmmaWarpSpecializedILi17ENS5_IJNS4_1CILi2EEENSA_ILi1EEESC_EEENS1_35KernelTmaWarpSpecializedCooperativeEEENS5_IJNSA_ILi384EEENSA_ILi32EEENSA_ILi16EEEEEENS_10bfloat16_tENS5_IJlSC_lEEESK_SL_NS4_8TiledMMAINS4_8MMA_AtomIJNS4_4SM904GMMA27MMA_64x32x16_F32BF16BF16_SSILNSP_5MajorE0ELSR_0ELNSP_7ScaleInE1ELSS_1EEEEEENS4_6LayoutISD_NS5_IJSC_NSA_ILi0EEESW_EEEEENS5_IJNS4_10UnderscoreESZ_SZ_EEEEENS4_13SM90_TMA_LOADENS4_14ComposedLayoutINS4_7SwizzleILi1ELi4ELi3EEENS4_18smem_ptr_flag_bitsILi16EEENSV_INS5_IJNSA_ILi8EEESI_EEENS5_IJSI_SC_EEEEEEEvNS4_8identityENS4_23SM90_TMA_LOAD_MULTICASTES1C_vS1D_EENS_8epilogue10collective6detail29Sm90TmaWarpSpecializedAdapterINS1H_15DefaultEpilogueISK_SL_SL_NS1G_6thread17LinearCombinationISK_Li1EffLNS1L_9ScaleType4KindE0ELNS_15FloatRoundStyleE2ESK_EENS1_15EpilogueDefaultEEEEEvvEEEEvNT_6ParamsE --------------------------
	.section	.nv.info._ZN7cutlass13device_kernelINS_4gemm6kernel13GemmUniversalIN4cute5tupleIJiiiiEEENS1_10collective13CollectiveMmaINS1_34MainloopSm90TmaGmmaWarpSpecializedILi17ENS5_IJNS4_1CILi2EEENSA_ILi1EEESC_EEENS1_35KernelTmaWarpSpecializedCooperativeEEENS5_IJNSA_ILi384EEENSA_ILi32EEENSA_ILi16EEEEEENS_10bfloat16_tENS5_IJlSC_lEEESK_SL_NS4_8TiledMMAINS4_8MMA_AtomIJNS4_4SM904GMMA27MMA_64x32x16_F32BF16BF16_SSILNSP_5MajorE0ELSR_0ELNSP_7ScaleInE1ELSS_1EEEEEENS4_6LayoutISD_NS5_IJSC_NSA_ILi0EEESW_EEEEENS5_IJNS4_10UnderscoreESZ_SZ_EEEEENS4_13SM90_TMA_LOADENS4_14ComposedLayoutINS4_7SwizzleILi1ELi4ELi3EEENS4_18smem_ptr_flag_bitsILi16EEENSV_INS5_IJNSA_ILi8EEESI_EEENS5_IJSI_SC_EEEEEEEvNS4_8identityENS4_23SM90_TMA_LOAD_MULTICASTES1C_vS1D_EENS_8epilogue10collective6detail29Sm90TmaWarpSpecializedAdapterINS1H_15DefaultEpilogueISK_SL_SL_NS1G_6thread17LinearCombinationISK_Li1EffLNS1L_9ScaleType4KindE0ELNS_15FloatRoundStyleE2ESK_EENS1_15EpilogueDefaultEEEEEvvEEEEvNT_6ParamsE,"",@"SHT_CUDA_INFO"
	.sectionflags	@""
	.align	4


	//----- nvinfo : EIATTR_CUDA_API_VERSION
	.align		4
        /*0000*/ 	.byte	0x04, 0x37
        /*0002*/ 	.short	(.L_21 - .L_20)
.L_20:
        /*0004*/ 	.word	0x00000082


	//----- nvinfo : EIATTR_KPARAM_INFO
	.align		4
.L_21:
        /*0008*/ 	.byte	0x04, 0x17
        /*000a*/ 	.short	(.L_23 - .L_22)
.L_22:
        /*000c*/ 	.word	0x00000000
        /*0010*/ 	.short	0x0000
        /*0012*/ 	.short	0x0070
        /*0014*/ 	.byte	0x00, 0xf0, 0x01, 0x10


	//----- nvinfo : EIATTR_SPARSE_MMA_MASK
	.align		4
.L_23:
        /*0018*/ 	.byte	0x03, 0x50
        /*001a*/ 	.short	0x0000


	//----- nvinfo : EIATTR_MAXREG_COUNT
	.align		4
        /*001c*/ 	.byte	0x03, 0x1b
        /*001e*/ 	.short	0x00a8


	//----- nvinfo : EIATTR_NUM_BARRIERS
	.align		4
        /*0020*/ 	.byte	0x02, 0x4c
        /*0022*/ 	.byte	0x01
	.zero		1


	//----- nvinfo : EIATTR_EXTERNS
	.align		4
        /*0024*/ 	.byte	0x04, 0x0f
        /*0026*/ 	.short	(.L_25 - .L_24)


	//   ....[0]....
	.align		4
.L_24:
        /*0028*/ 	.word	index@(__assertfail)


	//----- nvinfo : EIATTR_MERCURY_ISA_VERSION
	.align		4
.L_25:
        /*002c*/ 	.byte	0x03, 0x5f
        /*002e*/ 	.short	0x0101


	//----- nvinfo : EIATTR_INT_WARP_WIDE_INSTR_OFFSETS
	.align		4
        /*0030*/ 	.byte	0x04, 0x31
        /*0032*/ 	.short	(.L_27 - .L_26)


	//   ....[0]....
.L_26:
        /*0034*/ 	.word	0x00000650


	//   ....[1]....
        /*0038*/ 	.word	0x00000680


	//   ....[2]....
        /*003c*/ 	.word	0x00000840


	//----- nvinfo : EIATTR_COOP_GROUP_MASK_REGIDS
	.align		4
.L_27:
        /*0040*/ 	.byte	0x04, 0x29
        /*0042*/ 	.short	(.L_29 - .L_28)


	//   ....[0]....
.L_28:
        /*0044*/ 	.word	0xffffffff


	//   ....[1]....
        /*0048*/ 	.word	0xffffffff


	//   ....[2]....
        /*004c*/ 	.word	0xffffffff


	//   ....[3]....
        /*0050*/ 	.word	0xffffffff


	//   ....[4]....
        /*0054*/ 	.word	0xffffffff


	//   ....[5]....
        /*0058*/ 	.word	0xffffffff


	//----- nvinfo : EIATTR_COOP_GROUP_INSTR_OFFSETS
	.align		4
.L_29:
        /*005c*/ 	.byte	0x04, 0x28
        /*005e*/ 	.short	(.L_31 - .L_30)


	//   ....[0]....
.L_30:
        /*0060*/ 	.word	0x00000060


	//   ....[1]....
        /*0064*/ 	.word	0x00000070


	//   ....[2]....
        /*0068*/ 	.word	0x00000130


	//   ....[3]....
        /*006c*/ 	.word	0x000004a0


	//   ....[4]....
        /*0070*/ 	.word	0x000009c0


	//   ....[5]....
        /*0074*/ 	.word	0x00001400


	//----- nvinfo : EIATTR_REG_RECONFIG
	.align		4
.L_31:
        /*0078*/ 	.byte	0x01, 0x54
	.zero		2


	//----- nvinfo : EIATTR_SYSCALL_OFFSETS
	.align		4
        /*007c*/ 	.byte	0x04, 0x46
        /*007e*/ 	.short	(.L_33 - .L_32)


	//   ....[0]....
.L_32:
        /*0080*/ 	.word	0x000015c0


	//----- nvinfo : EIATTR_MBARRIER_INSTR_OFFSETS
	.align		4
.L_33:
        /*0084*/ 	.byte	0x04, 0x39
        /*0086*/ 	.short	(.L_35 - .L_34)


	//   ....[0]....
.L_34:
        /*0088*/ 	.word	0x00000250
        /*008c*/ 	.word	0x000000ff
        /*0090*/ 	.word	0x00000000
        /*0094*/ 	.short	0x0100
        /*0096*/ 	.byte	0x08
	.zero		1


	//   ....[1]....
        /*0098*/ 	.word	0x00000260
        /*009c*/ 	.word	0x000000ff
        /*00a0*/ 	.word	0x00000088
        /*00a4*/ 	.short	0x0100
        /*00a6*/ 	.byte	0x08
	.zero		1


	//   ....[2]....
        /*00a8*/ 	.word	0x00000270
        /*00ac*/ 	.word	0x000000ff
        /*00b0*/ 	.word	0x00000008
        /*00b4*/ 	.short	0x0100
        /*00b6*/ 	.byte	0x08
	.zero		1


	//   ....[3]....
        /*00b8*/ 	.word	0x00000280
        /*00bc*/ 	.word	0x000000ff
        /*00c0*/ 	.word	0x00000090
        /*00c4*/ 	.short	0x0100
        /*00c6*/ 	.byte	0x08
	.zero		1


	//   ....[4]....
        /*00c8*/ 	.word	0x00000290
        /*00cc*/ 	.word	0x000000ff
        /*00d0*/ 	.word	0x00000010
        /*00d4*/ 	.short	0x0100
        /*00d6*/ 	.byte	0x08
	.zero		1


	//   ....[5]....
        /*00d8*/ 	.word	0x000002a0
        /*00dc*/ 	.word	0x000000ff
        /*00e0*/ 	.word	0x00000098
        /*00e4*/ 	.short	0x0100
        /*00e6*/ 	.byte	0x08
	.zero		1


	//   ....[6]....
        /*00e8*/ 	.word	0x000002b0
        /*00ec*/ 	.word	0x000000ff
        /*00f0*/ 	.word	0x00000018
        /*00f4*/ 	.short	0x0100
        /*00f6*/ 	.byte	0x08
	.zero		1


	//   ....[7]....
        /*00f8*/ 	.word	0x000002c0
        /*00fc*/ 	.word	0x000000ff
        /*0100*/ 	.word	0x000000a0
        /*0104*/ 	.short	0x0100
        /*0106*/ 	.byte	0x08
	.zero		1


	//   ....[8]....
        /*0108*/ 	.word	0x000002d0
        /*010c*/ 	.word	0x000000ff
        /*0110*/ 	.word	0x00000020
        /*0114*/ 	.short	0x0100
        /*0116*/ 	.byte	0x08
	.zero		1


	//   ....[9]....
        /*0118*/ 	.word	0x000002e0
        /*011c*/ 	.word	0x000000ff
        /*0120*/ 	.word	0x000000a8
        /*0124*/ 	.short	0x0100
        /*0126*/ 	.byte	0x08
	.zero		1


	//   ....[10]....
        /*0128*/ 	.word	0x000002f0
        /*012c*/ 	.word	0x000000ff
        /*0130*/ 	.word	0x00000028
        /*0134*/ 	.short	0x0100
        /*0136*/ 	.byte	0x08
	.zero		1


	//   ....[11]....
        /*0138*/ 	.word	0x00000300
        /*013c*/ 	.word	0x000000ff
        /*0140*/ 	.word	0x000000b0
        /*0144*/ 	.short	0x0100
        /*0146*/ 	.byte	0x08
	.zero		1


	//   ....[12]....
        /*0148*/ 	.word	0x00000310
        /*014c*/ 	.word	0x000000ff
        /*0150*/ 	.word	0x00000030
        /*0154*/ 	.short	0x0100
        /*0156*/ 	.byte	0x08
	.zero		1


	//   ....[13]....
        /*0158*/ 	.word	0x00000320
        /*015c*/ 	.word	0x000000ff
        /*0160*/ 	.word	0x000000b8
        /*0164*/ 	.short	0x0100
        /*0166*/ 	.byte	0x08
	.zero		1


	//   ....[14]....
        /*0168*/ 	.word	0x00000330
        /*016c*/ 	.word	0x000000ff
        /*0170*/ 	.word	0x00000038
        /*0174*/ 	.short	0x0100
        /*0176*/ 	.byte	0x08
	.zero		1


	//   ....[15]....
        /*0178*/ 	.word	0x00000340
        /*017c*/ 	.word	0x000000ff
        /*0180*/ 	.word	0x000000c0
        /*0184*/ 	.short	0x0100
        /*0186*/ 	.byte	0x08
	.zero		1


	//   ....[16]....
        /*0188*/ 	.word	0x00000350
        /*018c*/ 	.word	0x000000ff
        /*0190*/ 	.word	0x00000040
        /*0194*/ 	.short	0x0100
        /*0196*/ 	.byte	0x08
	.zero		1


	//   ....[17]....
        /*0198*/ 	.word	0x00000360
        /*019c*/ 	.word	0x000000ff
        /*01a0*/ 	.word	0x000000c8
        /*01a4*/ 	.short	0x0100
        /*01a6*/ 	.byte	0x08
	.zero		1


	//   ....[18]....
        /*01a8*/ 	.word	0x00000370
        /*01ac*/ 	.word	0x000000ff
        /*01b0*/ 	.word	0x00000048
        /*01b4*/ 	.short	0x0100
        /*01b6*/ 	.byte	0x08
	.zero		1


	//   ....[19]....
        /*01b8*/ 	.word	0x00000380
        /*01bc*/ 	.word	0x000000ff
        /*01c0*/ 	.word	0x000000d0
        /*01c4*/ 	.short	0x0100
        /*01c6*/ 	.byte	0x08
	.zero		1


	//   ....[20]....
        /*01c8*/ 	.word	0x00000390
        /*01cc*/ 	.word	0x000000ff
        /*01d0*/ 	.word	0x00000050
        /*01d4*/ 	.short	0x0100
        /*01d6*/ 	.byte	0x08
	.zero		1


	//   ....[21]....
        /*01d8*/ 	.word	0x000003a0
        /*01dc*/ 	.word	0x000000ff
        /*01e0*/ 	.word	0x000000d8
        /*01e4*/ 	.short	0x0100
        /*01e6*/ 	.byte	0x08
	.zero		1


	//   ....[22]....
        /*01e8*/ 	.word	0x000003b0
        /*01ec*/ 	.word	0x000000ff
        /*01f0*/ 	.word	0x00000058
        /*01f4*/ 	.short	0x0100
        /*01f6*/ 	.byte	0x08
	.zero		1


	//   ....[23]....
        /*01f8*/ 	.word	0x000003c0
        /*01fc*/ 	.word	0x000000ff
        /*0200*/ 	.word	0x000000e0
        /*0204*/ 	.short	0x0100
        /*0206*/ 	.byte	0x08
	.zero		1


	//   ....[24]....
        /*0208*/ 	.word	0x000003d0
        /*020c*/ 	.word	0x000000ff
        /*0210*/ 	.word	0x00000060
        /*0214*/ 	.short	0x0100
        /*0216*/ 	.byte	0x08
	.zero		1


	//   ....[25]....
        /*0218*/ 	.word	0x000003e0
        /*021c*/ 	.word	0x000000ff
        /*0220*/ 	.word	0x000000e8
        /*0224*/ 	.short	0x0100
        /*0226*/ 	.byte	0x08
	.zero		1


	//   ....[26]....
        /*0228*/ 	.word	0x000003f0
        /*022c*/ 	.word	0x000000ff
        /*0230*/ 	.word	0x00000068
        /*0234*/ 	.short	0x0100
        /*0236*/ 	.byte	0x08
	.zero		1


	//   ....[27]....
        /*0238*/ 	.word	0x00000400
        /*023c*/ 	.word	0x000000ff
        /*0240*/ 	.word	0x000000f0
        /*0244*/ 	.short	0x0100
        /*0246*/ 	.byte	0x08
	.zero		1


	//   ....[28]....
        /*0248*/ 	.word	0x00000410
        /*024c*/ 	.word	0x000000ff
        /*0250*/ 	.word	0x00000070
        /*0254*/ 	.short	0x0100
        /*0256*/ 	.byte	0x08
	.zero		1


	//   ....[29]....
        /*0258*/ 	.word	0x00000420
        /*025c*/ 	.word	0x000000ff
        /*0260*/ 	.word	0x000000f8
        /*0264*/ 	.short	0x0100
        /*0266*/ 	.byte	0x08
	.zero		1


	//   ....[30]....
        /*0268*/ 	.word	0x00000430
        /*026c*/ 	.word	0x000000ff
        /*0270*/ 	.word	0x00000078
        /*0274*/ 	.short	0x0100
        /*0276*/ 	.byte	0x08
	.zero		1


	//   ....[31]....
        /*0278*/ 	.word	0x00000440
        /*027c*/ 	.word	0x000000ff
        /*0280*/ 	.word	0x00000100
        /*0284*/ 	.short	0x0100
        /*0286*/ 	.byte	0x08
	.zero		1


	//   ....[32]....
        /*0288*/ 	.word	0x00000450
        /*028c*/ 	.word	0x000000ff
        /*0290*/ 	.word	0x00000080
        /*0294*/ 	.short	0x0100
        /*0296*/ 	.byte	0x08
	.zero		1


	//   ....[33]....
        /*0298*/ 	.word	0x00000460
        /*029c*/ 	.word	0x000000ff
        /*02a0*/ 	.word	0x00000108
        /*02a4*/ 	.short	0x0100
        /*02a6*/ 	.byte	0x08
	.zero		1


	//   ....[34]....
        /*02a8*/ 	.word	0x000008c0
        /*02ac*/ 	.word	0x000000ff
        /*02b0*/ 	.word	0x00000120
        /*02b4*/ 	.short	0x0100
        /*02b6*/ 	.byte	0x06
	.zero		1


	//   ....[35]....
        /*02b8*/ 	.word	0x00000950
        /*02bc*/ 	.word	0x000000ff
        /*02c0*/ 	.word	0x00000128
        /*02c4*/ 	.short	0x0100
        /*02c6*/ 	.byte	0x06
	.zero		1


	//   ....[36]....
        /*02c8*/ 	.word	0x00001640
        /*02cc*/ 	.word	0x00000003
        /*02d0*/ 	.word	0x00000000
        /*02d4*/ 	.short	0x010a
        /*02d6*/ 	.byte	0x3f
	.zero		1


	//   ....[37]....
        /*02d8*/ 	.word	0x00001680
        /*02dc*/ 	.word	0x00000003
        /*02e0*/ 	.word	0x00000000
        /*02e4*/ 	.short	0x010a
        /*02e6*/ 	.byte	0x3f
	.zero		1


	//   ....[38]....
        /*02e8*/ 	.word	0x00001950
        /*02ec*/ 	.word	0x000000ff
        /*02f0*/ 	.word	0x00000000
        /*02f4*/ 	.short	0x010a
        /*02f6*/ 	.byte	0x04
	.zero		1


	//   ....[39]....
        /*02f8*/ 	.word	0x00001990
        /*02fc*/ 	.word	0x000000ff
        /*0300*/ 	.word	0x00000000
        /*0304*/ 	.short	0x010a
        /*0306*/ 	.byte	0x04
	.zero		1


	//   ....[40]....
        /*0308*/ 	.word	0x00001b40
        /*030c*/ 	.word	0x00000005
        /*0310*/ 	.word	0x00000000
        /*0314*/ 	.short	0x0101
        /*0316*/ 	.byte	0x3f
	.zero		1


	//   ....[41]....
        /*0318*/ 	.word	0x00001d00
        /*031c*/ 	.word	0x00000003
        /*0320*/ 	.word	0x00000000
        /*0324*/ 	.short	0x0101
        /*0326*/ 	.byte	0x3f
	.zero		1


	//   ....[42]....
        /*0328*/ 	.word	0x00006a40
        /*032c*/ 	.word	0x00000017
        /*0330*/ 	.word	0x00000088
        /*0334*/ 	.short	0x010a
        /*0336*/ 	.byte	0x3f
	.zero		1


	//   ....[43]....
        /*0338*/ 	.word	0x00006db0
        /*033c*/ 	.word	0x00000003
        /*0340*/ 	.word	0x00000128
        /*0344*/ 	.short	0x0101
        /*0346*/ 	.byte	0x3f
	.zero		1


	//   ....[44]....
        /*0348*/ 	.word	0x00007510
        /*034c*/ 	.word	0x00000007
        /*0350*/ 	.word	0x00000000
        /*0354*/ 	.short	0x010a
        /*0356*/ 	.byte	0x3f
	.zero		1


	//   ....[45]....
        /*0358*/ 	.word	0x00007590
        /*035c*/ 	.word	0x00000008
        /*0360*/ 	.word	0x00000000
        /*0364*/ 	.short	0x010a
        /*0366*/ 	.byte	0x3f
	.zero		1


	//   ....[46]....
        /*0368*/ 	.word	0x00007620
        /*036c*/ 	.word	0x00000009
        /*0370*/ 	.word	0x00000000
        /*0374*/ 	.short	0x010a
        /*0376*/ 	.byte	0x3f
	.zero		1


	//   ....[47]....
        /*0378*/ 	.word	0x000076b0
        /*037c*/ 	.word	0x00000008
        /*0380*/ 	.word	0x00000000
        /*0384*/ 	.short	0x010a
        /*0386*/ 	.byte	0x3f
	.zero		1


	//   ....[48]....
        /*0388*/ 	.word	0x00007740
        /*038c*/ 	.word	0x00000009
        /*0390*/ 	.word	0x00000000
        /*0394*/ 	.short	0x010a
        /*0396*/ 	.byte	0x3f
	.zero		1


	//   ....[49]....
        /*0398*/ 	.word	0x000077d0
        /*039c*/ 	.word	0x00000008
        /*03a0*/ 	.word	0x00000000
        /*03a4*/ 	.short	0x010a
        /*03a6*/ 	.byte	0x3f
	.zero		1


	//   ....[50]....
        /*03a8*/ 	.word	0x00007860
        /*03ac*/ 	.word	0x00000009
        /*03b0*/ 	.word	0x00000000
        /*03b4*/ 	.short	0x010a
        /*03b6*/ 	.byte	0x3f
	.zero		1


	//   ....[51]....
        /*03b8*/ 	.word	0x000078f0
        /*03bc*/ 	.word	0x00000008
        /*03c0*/ 	.word	0x00000000
        /*03c4*/ 	.short	0x010a
        /*03c6*/ 	.byte	0x3f
	.zero		1


	//   ....[52]....
        /*03c8*/ 	.word	0x00007980
        /*03cc*/ 	.word	0x00000009
        /*03d0*/ 	.word	0x00000000
        /*03d4*/ 	.short	0x010a
        /*03d6*/ 	.byte	0x3f
	.zero		1


	//   ....[53]....
        /*03d8*/ 	.word	0x00007a10
        /*03dc*/ 	.word	0x00000008
        /*03e0*/ 	.word	0x00000000
        /*03e4*/ 	.short	0x010a
        /*03e6*/ 	.byte	0x3f
	.zero		1


	//   ....[54]....
        /*03e8*/ 	.word	0x00007aa0
        /*03ec*/ 	.word	0x00000009
        /*03f0*/ 	.word	0x00000000
        /*03f4*/ 	.short	0x010a
        /*03f6*/ 	.byte	0x3f
	.zero		1


	//   ....[55]....
        /*03f8*/ 	.word	0x00007b30
        /*03fc*/ 	.word	0x00000008
        /*0400*/ 	.word	0x00000000
        /*0404*/ 	.short	0x010a
        /*0406*/ 	.byte	0x3f
	.zero		1


	//   ....[56]....
        /*0408*/ 	.word	0x00007bc0
        /*040c*/ 	.word	0x00000009
        /*0410*/ 	.word	0x00000000
        /*0414*/ 	.short	0x010a
        /*0416*/ 	.byte	0x3f
	.zero		1


	//   ....[57]....
        /*0418*/ 	.word	0x00007c50
        /*041c*/ 	.word	0x00000008
        /*0420*/ 	.word	0x00000000
        /*0424*/ 	.short	0x010a
        /*0426*/ 	.byte	0x3f
	.zero		1


	//   ....[58]....
        /*0428*/ 	.word	0x00007ce0
        /*042c*/ 	.word	0x00000009
        /*0430*/ 	.word	0x00000000
        /*0434*/ 	.short	0x010a
        /*0436*/ 	.byte	0x3f
	.zero		1


	//   ....[59]....
        /*0438*/ 	.word	0x00007d70
        /*043c*/ 	.word	0x00000006
        /*0440*/ 	.word	0x00000000
        /*0444*/ 	.short	0x010a
        /*0446*/ 	.byte	0x3f
	.zero		1


	//   ....[60]....
        /*0448*/ 	.word	0x00007e00
        /*044c*/ 	.word	0x00000003
        /*0450*/ 	.word	0x00000000
        /*0454*/ 	.short	0x010a
        /*0456*/ 	.byte	0x3f
	.zero		1


	//   ....[61]....
        /*0458*/ 	.word	0x00007e60
        /*045c*/ 	.word	0x00000003
        /*0460*/ 	.word	0x00000000
        /*0464*/ 	.short	0x010a
        /*0466*/ 	.byte	0x3f
	.zero		1


	//   ....[62]....
        /*0468*/ 	.word	0x00007ec0
        /*046c*/ 	.word	0x00000006
        /*0470*/ 	.word	0x00000000
        /*0474*/ 	.short	0x010a
        /*0476*/ 	.byte	0x3f
	.zero		1


	//   ....[63]....
        /*0478*/ 	.word	0x00007f90
        /*047c*/ 	.word	0x00000017
        /*0480*/ 	.word	0x00000088
        /*0484*/ 	.short	0x010a
        /*0486*/ 	.byte	0x3f
	.zero		1


	//   ....[64]....
        /*0488*/ 	.word	0x00008060
        /*048c*/ 	.word	0x00000007
        /*0490*/ 	.word	0x00000000
        /*0494*/ 	.short	0x010a
        /*0496*/ 	.byte	0x3f
	.zero		1


	//   ....[65]....
        /*0498*/ 	.word	0x000080b0
        /*049c*/ 	.word	0x00000008
        /*04a0*/ 	.word	0x00000000
        /*04a4*/ 	.short	0x010a
        /*04a6*/ 	.byte	0x3f
	.zero		1


	//   ....[66]....
        /*04a8*/ 	.word	0x00008100
        /*04ac*/ 	.word	0x00000009
        /*04b0*/ 	.word	0x00000000
        /*04b4*/ 	.short	0x010a
        /*04b6*/ 	.byte	0x3f
	.zero		1


	//   ....[67]....
        /*04b8*/ 	.word	0x00008150
        /*04bc*/ 	.word	0x00000008
        /*04c0*/ 	.word	0x00000000
        /*04c4*/ 	.short	0x010a
        /*04c6*/ 	.byte	0x3f
	.zero		1


	//   ....[68]....
        /*04c8*/ 	.word	0x000081a0
        /*04cc*/ 	.word	0x00000009
        /*04d0*/ 	.word	0x00000000
        /*04d4*/ 	.short	0x010a
        /*04d6*/ 	.byte	0x3f
	.zero		1


	//   ....[69]....
        /*04d8*/ 	.word	0x000081f0
        /*04dc*/ 	.word	0x00000008
        /*04e0*/ 	.word	0x00000000
        /*04e4*/ 	.short	0x010a
        /*04e6*/ 	.byte	0x3f
	.zero		1


	//   ....[70]....
        /*04e8*/ 	.word	0x00008240
        /*04ec*/ 	.word	0x00000009
        /*04f0*/ 	.word	0x00000000
        /*04f4*/ 	.short	0x010a
        /*04f6*/ 	.byte	0x3f
	.zero		1


	//   ....[71]....
        /*04f8*/ 	.word	0x00008290
        /*04fc*/ 	.word	0x00000008
        /*0500*/ 	.word	0x00000000
        /*0504*/ 	.short	0x010a
        /*0506*/ 	.byte	0x3f
	.zero		1


	//   ....[72]....
        /*0508*/ 	.word	0x000082e0
        /*050c*/ 	.word	0x00000009
        /*0510*/ 	.word	0x00000000
        /*0514*/ 	.short	0x010a
        /*0516*/ 	.byte	0x3f
	.zero		1


	//   ....[73]....
        /*0518*/ 	.word	0x00008330
        /*051c*/ 	.word	0x00000008
        /*0520*/ 	.word	0x00000000
        /*0524*/ 	.short	0x010a
        /*0526*/ 	.byte	0x3f
	.zero		1


	//   ....[74]....
        /*0528*/ 	.word	0x00008380
        /*052c*/ 	.word	0x00000009
        /*0530*/ 	.word	0x00000000
        /*0534*/ 	.short	0x010a
        /*0536*/ 	.byte	0x3f
	.zero		1


	//   ....[75]....
        /*0538*/ 	.word	0x000083d0
        /*053c*/ 	.word	0x00000008
        /*0540*/ 	.word	0x00000000
        /*0544*/ 	.short	0x010a
        /*0546*/ 	.byte	0x3f
	.zero		1


	//   ....[76]....
        /*0548*/ 	.word	0x00008420
        /*054c*/ 	.word	0x00000009
        /*0550*/ 	.word	0x00000000
        /*0554*/ 	.short	0x010a
        /*0556*/ 	.byte	0x3f
	.zero		1


	//   ....[77]....
        /*0558*/ 	.word	0x00008470
        /*055c*/ 	.word	0x00000008
        /*0560*/ 	.word	0x00000000
        /*0564*/ 	.short	0x010a
        /*0566*/ 	.byte	0x3f
	.zero		1


	//   ....[78]....
        /*0568*/ 	.word	0x000084c0
        /*056c*/ 	.word	0x00000009
        /*0570*/ 	.word	0x00000000
        /*0574*/ 	.short	0x010a
        /*0576*/ 	.byte	0x3f
	.zero		1


	//   ....[79]....
        /*0578*/ 	.word	0x00008510
        /*057c*/ 	.word	0x00000006
        /*0580*/ 	.word	0x00000000
        /*0584*/ 	.short	0x010a
        /*0586*/ 	.byte	0x3f
	.zero		1


	//----- nvinfo : EIATTR_NUM_MBARRIERS
	.align		4
.L_35:
        /*0588*/ 	.byte	0x03, 0x38
        /*058a*/ 	.short	0x0024


	//----- nvinfo : EIATTR_EXIT_INSTR_OFFSETS
	.align		4
        /*058c*/ 	.byte	0x04, 0x1c
        /*058e*/ 	.short	(.L_37 - .L_36)


	//   ....[0]....
.L_36:
        /*0590*/ 	.word	0x00000b20


	//   ....[1]....
        /*0594*/ 	.word	0x00001330


	//   ....[2]....
        /*0598*/ 	.word	0x00006150


	//   ....[3]....
        /*059c*/ 	.word	0x000066b0


	//   ....[4]....
        /*05a0*/ 	.word	0x00007e50


	//----- nvinfo : EIATTR_MAX_THREADS
	.align		4
.L_37:
        /*05a4*/ 	.byte	0x04, 0x05
        /*05a6*/ 	.short	(.L_39 - .L_38)
.L_38:
        /*05a8*/ 	.word	0x00000180
        /*05ac*/ 	.word	0x00000001
        /*05b0*/ 	.word	0x00000001


	//----- nvinfo : EIATTR_CRS_STACK_SIZE
	.align		4
.L_39:
        /*05b4*/ 	.byte	0x04, 0x1e
        /*05b6*/ 	.short	(.L_41 - .L_40)
.L_40:
        /*05b8*/ 	.word	0x00000000


	//----- nvinfo : EIATTR_CBANK_PARAM_SIZE
	.align		4
.L_41:
        /*05bc*/ 	.byte	0x03, 0x19
        /*05be*/ 	.short	0x0470


	//----- nvinfo : EIATTR_PARAM_CBANK
	.align		4
        /*05c0*/ 	.byte	0x04, 0x0a
        /*05c2*/ 	.short	(.L_43 - .L_42)
	.align		4
.L_42:
        /*05c4*/ 	.word	index@(.nv.constant0._ZN7cutlass13device_kernelINS_4gemm6kernel13GemmUniversalIN4cute5tupleIJiiiiEEENS1_10collective13CollectiveMmaINS1_34MainloopSm90TmaGmmaWarpSpecializedILi17ENS5_IJNS4_1CILi2EEENSA_ILi1EEESC_EEENS1_35KernelTmaWarpSpecializedCooperativeEEENS5_IJNSA_ILi384EEENSA_ILi32EEENSA_ILi16EEEEEENS_10bfloat16_tENS5_IJlSC_lEEESK_SL_NS4_8TiledMMAINS4_8MMA_AtomIJNS4_4SM904GMMA27MMA_64x32x16_F32BF16BF16_SSILNSP_5MajorE0ELSR_0ELNSP_7ScaleInE1ELSS_1EEEEEENS4_6LayoutISD_NS5_IJSC_NSA_ILi0EEESW_EEEEENS5_IJNS4_10UnderscoreESZ_SZ_EEEEENS4_13SM90_TMA_LOADENS4_14ComposedLayoutINS4_7SwizzleILi1ELi4ELi3EEENS4_18smem_ptr_flag_bitsILi16EEENSV_INS5_IJNSA_ILi8EEESI_EEENS5_IJSI_SC_EEEEEEEvNS4_8identityENS4_23SM90_TMA_LOAD_MULTICASTES1C_vS1D_EENS_8epilogue10collective6detail29Sm90TmaWarpSpecializedAdapterINS1H_15DefaultEpilogueISK_SL_SL_NS1G_6thread17LinearCombinationISK_Li1EffLNS1L_9ScaleType4KindE0ELNS_15FloatRoundStyleE2ESK_EENS1_15EpilogueDefaultEEEEEvvEEEEvNT_6ParamsE)
        /*05c8*/ 	.short	0x0210
        /*05ca*/ 	.short	0x0470


	//----- nvinfo : EIATTR_SW_WAR
	.align		4
.L_43:
        /*05cc*/ 	.byte	0x04, 0x36
        /*05ce*/ 	.short	(.L_45 - .L_44)
.L_44:
        /*05d0*/ 	.word	0x00000008
.L_45:


//--------------------- .nv.callgraph             --------------------------
	.section	.nv.callgraph,"",@"SHT_CUDA_CALLGRAPH"
	.align	4
	.sectionentsize	8
	.align		4
        /*0000*/ 	.word	0x00000000
	.align		4
        /*0004*/ 	.word	0xffffffff
	.align		4
        /*0008*/ 	.word	index@(_ZN7cutlass13device_kernelINS_4gemm6kernel13GemmUniversalIN4cute5tupleIJiiiiEEENS1_10collective13CollectiveMmaINS1_34MainloopSm90TmaGmmaWarpSpecializedILi17ENS5_IJNS4_1CILi2EEENSA_ILi1EEESC_EEENS1_35KernelTmaWarpSpecializedCooperativeEEENS5_IJNSA_ILi384EEENSA_ILi32EEENSA_ILi16EEEEEENS_10bfloat16_tENS5_IJlSC_lEEESK_SL_NS4_8TiledMMAINS4_8MMA_AtomIJNS4_4SM904GMMA27MMA_64x32x16_F32BF16BF16_SSILNSP_5MajorE0ELSR_0ELNSP_7ScaleInE1ELSS_1EEEEEENS4_6LayoutISD_NS5_IJSC_NSA_ILi0EEESW_EEEEENS5_IJNS4_10UnderscoreESZ_SZ_EEEEENS4_13SM90_TMA_LOADENS4_14ComposedLayoutINS4_7SwizzleILi1ELi4ELi3EEENS4_18smem_ptr_flag_bitsILi16EEENSV_INS5_IJNSA_ILi8EEESI_EEENS5_IJSI_SC_EEEEEEEvNS4_8identityENS4_23SM90_TMA_LOAD_MULTICASTES1C_vS1D_EENS_8epilogue10collective6detail29Sm90TmaWarpSpecializedAdapterINS1H_15DefaultEpilogueISK_SL_SL_NS1G_6thread17LinearCombinationISK_Li1EffLNS1L_9ScaleType4KindE0ELNS_15FloatRoundStyleE2ESK_EENS1_15EpilogueDefaultEEEEEvvEEEEvNT_6ParamsE)
	.align		4
        /*000c*/ 	.word	index@(__assertfail)
	.align		4
        /*0010*/ 	.word	0x00000000
	.align		4
        /*0014*/ 	.word	0xfffffffe
	.align		4
        /*0018*/ 	.word	0x00000000
	.align		4
        /*001c*/ 	.word	0xfffffffd
	.align		4
        /*0020*/ 	.word	0x00000000
	.align		4
        /*0024*/ 	.word	0xfffffffc


//--------------------- .nv.constant4             --------------------------
	.section	.nv.constant4,"a",@progbits
	.align	8
	.align		8
.nv.constant4:
        /*0000*/ 	.dword	__assertfail
	.align		8
        /*0008*/ 	.dword	__unnamed_1
	.align		8
        /*0010*/ 	.dword	_ZN40_INTERNAL_7d7decfb_4_k_cu_b3716cd9_110594cuda3std3__45__cpo5beginE
	.align		8
        /*0018*/ 	.dword	_ZN40_INTERNAL_7d7decfb_4_k_cu_b3716cd9_110594cuda3std3__45__cpo3endE
	.align		8
        /*0020*/ 	.dword	_ZN40_INTERNAL_7d7decfb_4_k_cu_b3716cd9_110594cuda3std3__45__cpo6cbeginE
	.align		8
        /*0028*/ 	.dword	_ZN40_INTERNAL_7d7decfb_4_k_cu_b3716cd9_110594cuda3std3__45__cpo4cendE
	.align		8
        /*0030*/ 	.dword	_ZN40_INTERNAL_7d7decfb_4_k_cu_b3716cd9_110594cuda3std3__442_GLOBAL__N__7d7decfb_4_k_cu_b3716cd9_110596ignoreE
	.align		8
        /*0038*/ 	.dword	_ZN40_INTERNAL_7d7decfb_4_k_cu_b3716cd9_110594cuda3std3__419piecewise_constructE
	.align		8
        /*0040*/ 	.dword	_ZN40_INTERNAL_7d7decfb_4_k_cu_b3716cd9_110594cuda3std3__48in_placeE
	.align		8
        /*0048*/ 	.dword	_ZN40_INTERNAL_7d7decfb_4_k_cu_b3716cd9_110594cuda3std6ranges3__45__cpo4swapE
	.align		8
        /*0050*/ 	.dword	_ZN40_INTERNAL_7d7decfb_4_k_cu_b3716cd9_110594cuda3std6ranges3__45__cpo9iter_moveE
	.align		8
        /*0058*/ 	.dword	_ZN40_INTERNAL_7d7decfb_4_k_cu_b3716cd9_110594cute7productE
	.align		8
        /*0060*/ 	.dword	_ZN40_INTERNAL_7d7decfb_4_k_cu_b3716cd9_110594cute1_E
	.align		8
        /*0068*/ 	.dword	$str$22
	.align		8
        /*0070*/ 	.dword	$str$23


//--------------------- .text._ZN7cutlass13device_kernelINS_4gemm6kernel13GemmUniversalIN4cute5tupleIJiiiiEEENS1_10collective13CollectiveMmaINS1_34MainloopSm90TmaGmmaWarpSpecializedILi17ENS5_IJNS4_1CILi2EEENSA_ILi1EEESC_EEENS1_35KernelTmaWarpSpecializedCooperativeEEENS5_IJNSA_ILi384EEENSA_ILi32EEENSA_ILi16EEEEEENS_10bfloat16_tENS5_IJlSC_lEEESK_SL_NS4_8TiledMMAINS4_8MMA_AtomIJNS4_4SM904GMMA27MMA_64x32x16_F32BF16BF16_SSILNSP_5MajorE0ELSR_0ELNSP_7ScaleInE1ELSS_1EEEEEENS4_6LayoutISD_NS5_IJSC_NSA_ILi0EEESW_EEEEENS5_IJNS4_10UnderscoreESZ_SZ_EEEEENS4_13SM90_TMA_LOADENS4_14ComposedLayoutINS4_7SwizzleILi1ELi4ELi3EEENS4_18smem_ptr_flag_bitsILi16EEENSV_INS5_IJNSA_ILi8EEESI_EEENS5_IJSI_SC_EEEEEEEvNS4_8identityENS4_23SM90_TMA_LOAD_MULTICASTES1C_vS1D_EENS_8epilogue10collective6detail29Sm90TmaWarpSpecializedAdapterINS1H_15DefaultEpilogueISK_SL_SL_NS1G_6thread17LinearCombinationISK_Li1EffLNS1L_9ScaleType4KindE0ELNS_15FloatRoundStyleE2ESK_EENS1_15EpilogueDefaultEEEEEvvEEEEvNT_6ParamsE --------------------------
	.section	.text._ZN7cutlass13device_kernelINS_4gemm6kernel13GemmUniversalIN4cute5tupleIJiiiiEEENS1_10collective13CollectiveMmaINS1_34MainloopSm90TmaGmmaWarpSpecializedILi17ENS5_IJNS4_1CILi2EEENSA_ILi1EEESC_EEENS1_35KernelTmaWarpSpecializedCooperativeEEENS5_IJNSA_ILi384EEENSA_ILi32EEENSA_ILi16EEEEEENS_10bfloat16_tENS5_IJlSC_lEEESK_SL_NS4_8TiledMMAINS4_8MMA_AtomIJNS4_4SM904GMMA27MMA_64x32x16_F32BF16BF16_SSILNSP_5MajorE0ELSR_0ELNSP_7ScaleInE1ELSS_1EEEEEENS4_6LayoutISD_NS5_IJSC_NSA_ILi0EEESW_EEEEENS5_IJNS4_10UnderscoreESZ_SZ_EEEEENS4_13SM90_TMA_LOADENS4_14ComposedLayoutINS4_7SwizzleILi1ELi4ELi3EEENS4_18smem_ptr_flag_bitsILi16EEENSV_INS5_IJNSA_ILi8EEESI_EEENS5_IJSI_SC_EEEEEEEvNS4_8identityENS4_23SM90_TMA_LOAD_MULTICASTES1C_vS1D_EENS_8epilogue10collective6detail29Sm90TmaWarpSpecializedAdapterINS1H_15DefaultEpilogueISK_SL_SL_NS1G_6thread17LinearCombinationISK_Li1EffLNS1L_9ScaleType4KindE0ELNS_15FloatRoundStyleE2ESK_EENS1_15EpilogueDefaultEEEEEvvEEEEvNT_6ParamsE,"ax",@progbits
	.align	128
.text._ZN7cutlass13device_kernelINS_4gemm6kernel13GemmUniversalIN4cute5tupleIJiiiiEEENS1_10collective13CollectiveMmaINS1_34MainloopSm90TmaGmmaWarpSpecializedILi17ENS5_IJNS4_1CILi2EEENSA_ILi1EEESC_EEENS1_35KernelTmaWarpSpecializedCooperativeEEENS5_IJNSA_ILi384EEENSA_ILi32EEENSA_ILi16EEEEEENS_10bfloat16_tENS5_IJlSC_lEEESK_SL_NS4_8TiledMMAINS4_8MMA_AtomIJNS4_4SM904GMMA27MMA_64x32x16_F32BF16BF16_SSILNSP_5MajorE0ELSR_0ELNSP_7ScaleInE1ELSS_1EEEEEENS4_6LayoutISD_NS5_IJSC_NSA_ILi0EEESW_EEEEENS5_IJNS4_10UnderscoreESZ_SZ_EEEEENS4_13SM90_TMA_LOADENS4_14ComposedLayoutINS4_7SwizzleILi1ELi4ELi3EEENS4_18smem_ptr_flag_bitsILi16EEENSV_INS5_IJNSA_ILi8EEESI_EEENS5_IJSI_SC_EEEEEEEvNS4_8identityENS4_23SM90_TMA_LOAD_MULTICASTES1C_vS1D_EENS_8epilogue10collective6detail29Sm90TmaWarpSpecializedAdapterINS1H_15DefaultEpilogueISK_SL_SL_NS1G_6thread17LinearCombinationISK_Li1EffLNS1L_9ScaleType4KindE0ELNS_15FloatRoundStyleE2ESK_EENS1_15EpilogueDefaultEEEEEvvEEEEvNT_6ParamsE:
        .type           _ZN7cutlass13device_kernelINS_4gemm6kernel13GemmUniversalIN4cute5tupleIJiiiiEEENS1_10collective13CollectiveMmaINS1_34MainloopSm90TmaGmmaWarpSpecializedILi17ENS5_IJNS4_1CILi2EEENSA_ILi1EEESC_EEENS1_35KernelTmaWarpSpecializedCooperativeEEENS5_IJNSA_ILi384EEENSA_ILi32EEENSA_ILi16EEEEEENS_10bfloat16_tENS5_IJlSC_lEEESK_SL_NS4_8TiledMMAINS4_8MMA_AtomIJNS4_4SM904GMMA27MMA_64x32x16_F32BF16BF16_SSILNSP_5MajorE0ELSR_0ELNSP_7ScaleInE1ELSS_1EEEEEENS4_6LayoutISD_NS5_IJSC_NSA_ILi0EEESW_EEEEENS5_IJNS4_10UnderscoreESZ_SZ_EEEEENS4_13SM90_TMA_LOADENS4_14ComposedLayoutINS4_7SwizzleILi1ELi4ELi3EEENS4_18smem_ptr_flag_bitsILi16EEENSV_INS5_IJNSA_ILi8EEESI_EEENS5_IJSI_SC_EEEEEEEvNS4_8identityENS4_23SM90_TMA_LOAD_MULTICASTES1C_vS1D_EENS_8epilogue10collective6detail29Sm90TmaWarpSpecializedAdapterINS1H_15DefaultEpilogueISK_SL_SL_NS1G_6thread17LinearCombinationISK_Li1EffLNS1L_9ScaleType4KindE0ELNS_15FloatRoundStyleE2ESK_EENS1_15EpilogueDefaultEEEEEvvEEEEvNT_6ParamsE,@function
        .size           _ZN7cutlass13device_kernelINS_4gemm6kernel13GemmUniversalIN4cute5tupleIJiiiiEEENS1_10collective13CollectiveMmaINS1_34MainloopSm90TmaGmmaWarpSpecializedILi17ENS5_IJNS4_1CILi2EEENSA_ILi1EEESC_EEENS1_35KernelTmaWarpSpecializedCooperativeEEENS5_IJNSA_ILi384EEENSA_ILi32EEENSA_ILi16EEEEEENS_10bfloat16_tENS5_IJlSC_lEEESK_SL_NS4_8TiledMMAINS4_8MMA_AtomIJNS4_4SM904GMMA27MMA_64x32x16_F32BF16BF16_SSILNSP_5MajorE0ELSR_0ELNSP_7ScaleInE1ELSS_1EEEEEENS4_6LayoutISD_NS5_IJSC_NSA_ILi0EEESW_EEEEENS5_IJNS4_10UnderscoreESZ_SZ_EEEEENS4_13SM90_TMA_LOADENS4_14ComposedLayoutINS4_7SwizzleILi1ELi4ELi3EEENS4_18smem_ptr_flag_bitsILi16EEENSV_INS5_IJNSA_ILi8EEESI_EEENS5_IJSI_SC_EEEEEEEvNS4_8identityENS4_23SM90_TMA_LOAD_MULTICASTES1C_vS1D_EENS_8epilogue10collective6detail29Sm90TmaWarpSpecializedAdapterINS1H_15DefaultEpilogueISK_SL_SL_NS1G_6thread17LinearCombinationISK_Li1EffLNS1L_9ScaleType4KindE0ELNS_15FloatRoundStyleE2ESK_EENS1_15EpilogueDefaultEEEEEvvEEEEvNT_6ParamsE,(.L_x_176 - _ZN7cutlass13device_kernelINS_4gemm6kernel13GemmUniversalIN4cute5tupleIJiiiiEEENS1_10collective13CollectiveMmaINS1_34MainloopSm90TmaGmmaWarpSpecializedILi17ENS5_IJNS4_1CILi2EEENSA_ILi1EEESC_EEENS1_35KernelTmaWarpSpecializedCooperativeEEENS5_IJNSA_ILi384EEENSA_ILi32EEENSA_ILi16EEEEEENS_10bfloat16_tENS5_IJlSC_lEEESK_SL_NS4_8TiledMMAINS4_8MMA_AtomIJNS4_4SM904GMMA27MMA_64x32x16_F32BF16BF16_SSILNSP_5MajorE0ELSR_0ELNSP_7ScaleInE1ELSS_1EEEEEENS4_6LayoutISD_NS5_IJSC_NSA_ILi0EEESW_EEEEENS5_IJNS4_10UnderscoreESZ_SZ_EEEEENS4_13SM90_TMA_LOADENS4_14ComposedLayoutINS4_7SwizzleILi1ELi4ELi3EEENS4_18smem_ptr_flag_bitsILi16EEENSV_INS5_IJNSA_ILi8EEESI_EEENS5_IJSI_SC_EEEEEEEvNS4_8identityENS4_23SM90_TMA_LOAD_MULTICASTES1C_vS1D_EENS_8epilogue10collective6detail29Sm90TmaWarpSpecializedAdapterINS1H_15DefaultEpilogueISK_SL_SL_NS1G_6thread17LinearCombinationISK_Li1EffLNS1L_9ScaleType4KindE0ELNS_15FloatRoundStyleE2ESK_EENS1_15EpilogueDefaultEEEEEvvEEEEvNT_6ParamsE)
        .other          _ZN7cutlass13device_kernelINS_4gemm6kernel13GemmUniversalIN4cute5tupleIJiiiiEEENS1_10collective13CollectiveMmaINS1_34MainloopSm90TmaGmmaWarpSpecializedILi17ENS5_IJNS4_1CILi2EEENSA_ILi1EEESC_EEENS1_35KernelTmaWarpSpecializedCooperativeEEENS5_IJNSA_ILi384EEENSA_ILi32EEENSA_ILi16EEEEEENS_10bfloat16_tENS5_IJlSC_lEEESK_SL_NS4_8TiledMMAINS4_8MMA_AtomIJNS4_4SM904GMMA27MMA_64x32x16_F32BF16BF16_SSILNSP_5MajorE0ELSR_0ELNSP_7ScaleInE1ELSS_1EEEEEENS4_6LayoutISD_NS5_IJSC_NSA_ILi0EEESW_EEEEENS5_IJNS4_10UnderscoreESZ_SZ_EEEEENS4_13SM90_TMA_LOADENS4_14ComposedLayoutINS4_7SwizzleILi1ELi4ELi3EEENS4_18smem_ptr_flag_bitsILi16EEENSV_INS5_IJNSA_ILi8EEESI_EEENS5_IJSI_SC_EEEEEEEvNS4_8identityENS4_23SM90_TMA_LOAD_MULTICASTES1C_vS1D_EENS_8epilogue10collective6detail29Sm90TmaWarpSpecializedAdapterINS1H_15DefaultEpilogueISK_SL_SL_NS1G_6thread17LinearCombinationISK_Li1EffLNS1L_9ScaleType4KindE0ELNS_15FloatRoundStyleE2ESK_EENS1_15EpilogueDefaultEEEEEvvEEEEvNT_6ParamsE,@"STO_CUDA_ENTRY STV_DEFAULT"
_ZN7cutlass13device_kernelINS_4gemm6kernel13GemmUniversalIN4cute5tupleIJiiiiEEENS1_10collective13CollectiveMmaINS1_34MainloopSm90TmaGmmaWarpSpecializedILi17ENS5_IJNS4_1CILi2EEENSA_ILi1EEESC_EEENS1_35KernelTmaWarpSpecializedCooperativeEEENS5_IJNSA_ILi384EEENSA_ILi32EEENSA_ILi16EEEEEENS_10bfloat16_tENS5_IJlSC_lEEESK_SL_NS4_8TiledMMAINS4_8MMA_AtomIJNS4_4SM904GMMA27MMA_64x32x16_F32BF16BF16_SSILNSP_5MajorE0ELSR_0ELNSP_7ScaleInE1ELSS_1EEEEEENS4_6LayoutISD_NS5_IJSC_NSA_ILi0EEESW_EEEEENS5_IJNS4_10UnderscoreESZ_SZ_EEEEENS4_13SM90_TMA_LOADENS4_14ComposedLayoutINS4_7SwizzleILi1ELi4ELi3EEENS4_18smem_ptr_flag_bitsILi16EEENSV_INS5_IJNSA_ILi8EEESI_EEENS5_IJSI_SC_EEEEEEEvNS4_8identityENS4_23SM90_TMA_LOAD_MULTICASTES1C_vS1D_EENS_8epilogue10collective6detail29Sm90TmaWarpSpecializedAdapterINS1H_15DefaultEpilogueISK_SL_SL_NS1G_6thread17LinearCombinationISK_Li1EffLNS1L_9ScaleType4KindE0ELNS_15FloatRoundStyleE2ESK_EENS1_15EpilogueDefaultEEEEEvvEEEEvNT_6ParamsE:
[----:B------:R-:W0:Y:S01]  /*0000*/  LDC R1, c[0x0][0x28] ;  /* 0x00000a00ff017b82 */ /* 0x000e220000000800 */
[----:B------:R-:W1:Y:S01]  /*0010*/  S2R R18, SR_TID.X ;  /* 0x0000000000127919 */ /* 0x000e620000002100 */
[----:B------:R-:W-:Y:S01]  /*0020*/  ELECT P0, URZ, PT ;  /* 0x00000000003f782f */ /* 0x000fe20003800000 */
[----:B------:R-:W-:Y:S01]  /*0030*/  BSSY B0, `(.L_x_0) ;  /* 0x000000f000007945 */ /* 0x000fe20003800000 */
[--C-:B-1----:R-:W-:Y:S02]  /*0040*/  SHF.R.U32.HI R0, RZ, 0x5, R18.reuse ;  /* 0x00000005ff007819 */ /* 0x102fe40000011612 */
[----:B------:R-:W-:-:S03]  /*0050*/  SHF.R.U32.HI R3, RZ, 0x7, R18 ;  /* 0x00000007ff037819 */ /* 0x000fc60000011612 */
[----:B------:R-:W1:Y:S04]  /*0060*/  SHFL.IDX PT, R2, R0, RZ, 0x1f ;  /* 0x00001fff00027589 */ /* 0x000e6800000e0000 */
[----:B------:R2:W3:Y:S01]  /*0070*/  SHFL.IDX PT, R5, R3, RZ, 0x1f ;  /* 0x00001fff03057589 */ /* 0x0004e200000e0000 */
[----:B-1----:R-:W-:-:S13]  /*0080*/  ISETP.NE.OR P0, PT, R2, RZ, !P0 ;  /* 0x000000ff0200720c */ /* 0x002fda0004705670 */
[----:B0-23--:R-:W-:Y:S05]  /*0090*/  @P0 BRA `(.L_x_1) ;  /* 0x0000000000200947 */ /* 0x00dfea0003800000 */
[----:B------:R-:W-:Y:S02]  /*00a0*/  ULDC.64 UR4, c[0x0][0x198] ;  /* 0x0000660000047ab9 */ /* 0x000fe40000000a00 */
[----:B------:R-:W-:Y:S02]  /*00b0*/  UIADD3 UR6, UP0, UR4, 0xf0, URZ ;  /* 0x000000f004067890 */ /* 0x000fe4000ff1e03f */
[----:B------:R-:W-:Y:S02]  /*00c0*/  UIADD3 UR4, UP1, UR4, 0x1f0, URZ ;  /* 0x000001f004047890 */ /* 0x000fe4000ff3e03f */
[----:B------:R-:W-:Y:S02]  /*00d0*/  UIADD3.X UR7, URZ, UR5, URZ, UP0, !UPT ;  /* 0x000000053f077290 */ /* 0x000fe400087fe43f */
[----:B------:R-:W-:-:S07]  /*00e0*/  UIADD3.X UR5, URZ, UR5, URZ, UP1, !UPT ;  /* 0x000000053f057290 */ /* 0x000fce0008ffe43f */
[----:B------:R0:W-:Y:S02]  /*00f0*/  UTMACCTL.PF [UR6] ;  /* 0x00000000060079b9 */ /* 0x0001e40008040000 */
[----:B------:R0:W-:Y:S02]  /*0100*/  UTMACCTL.PF [UR4] ;  /* 0x00000000040079b9 */ /* 0x0001e40008040000 */
[----:B0-----:R-:W-:Y:S01]  /*0110*/  NOP ;  /* 0x0000000000007918 */ /* 0x001fe20000000000 */
.L_x_1:
[----:B------:R-:W-:Y:S05]  /*0120*/  BSYNC B0 ;  /* 0x0000000000007941 */ /* 0x000fea0003800000 */
.L_x_0:
[----:B------:R-:W0:Y:S02]  /*0130*/  SHFL.IDX PT, R3, R0, RZ, 0x1f ;  /* 0x00001fff00037589 */ /* 0x000e2400000e0000 */
[----:B0-----:R-:W-:-:S13]  /*0140*/  ISETP.NE.AND P0, PT, R3, RZ, PT ;  /* 0x000000ff0300720c */ /* 0x001fda0003f05270 */
[----:B------:R-:W-:Y:S05]  /*0150*/  @P0 BRA `(.L_x_2) ;  /* 0x0000000000cc0947 */ /* 0x000fea0003800000 */
[----:B------:R-:W-:Y:S01]  /*0160*/  ELECT P0, URZ, PT ;  /* 0x00000000003f782f */ /* 0x000fe20003800000 */
[----:B------:R-:W-:-:S12]  /*0170*/  BSSY B0, `(.L_x_2) ;  /* 0x0000031000007945 */ /* 0x000fd80003800000 */
[----:B------:R-:W-:Y:S05]  /*0180*/  @!P0 BRA `(.L_x_3) ;  /* 0x0000000000bc8947 */ /* 0x000fea0003800000 */
[----:B------:R-:W0:Y:S01]  /*0190*/  S2UR UR8, SR_CgaCtaId ;  /* 0x00000000000879c3 */ /* 0x000e220000008800 */
[----:B------:R-:W-:Y:S01]  /*01a0*/  UMOV UR4, 0x400 ;  /* 0x0000040000047882 */ /* 0x000fe20000000000 */
[----:B------:R-:W-:Y:S01]  /*01b0*/  UMOV UR5, 0x1 ;  /* 0x0000000100057882 */ /* 0x000fe20000000000 */
[----:B------:R-:W-:Y:S02]  /*01c0*/  UMOV UR6, 0x4 ;  /* 0x0000000400067882 */ /* 0x000fe40000000000 */
[----:B------:R-:W-:-:S04]  /*01d0*/  UIADD3 UR6, -UR6, 0x100000, URZ ;  /* 0x0010000006067890 */ /* 0x000fc8000fffe13f */
[----:B------:R-:W-:Y:S02]  /*01e0*/  USHF.L.U32 UR7, UR6, 0xb, URZ ;  /* 0x0000000b06077899 */ /* 0x000fe4000800063f */
[----:B------:R-:W-:Y:S02]  /*01f0*/  USHF.L.U32 UR6, UR6, 0x1, URZ ;  /* 0x0000000106067899 */ /* 0x000fe4000800063f */
[----:B0-----:R-:W-:Y:S02]  /*0200*/  ULEA UR8, UR8, UR4, 0x18 ;  /* 0x0000000408087291 */ /* 0x001fe4000f8ec03f */
[----:B------:R-:W-:-:S04]  /*0210*/  UIADD3 UR4, -UR5, 0x100000, URZ ;  /* 0x0010000005047890 */ /* 0x000fc8000fffe13f */
[----:B------:R-:W-:Y:S02]  /*0220*/  USHF.L.U32 UR5, UR4, 0xb, URZ ;  /* 0x0000000b04057899 */ /* 0x000fe4000800063f */
[----:B------:R-:W-:Y:S01]  /*0230*/  USHF.L.U32 UR4, UR4, 0x1, URZ ;  /* 0x0000000104047899 */ /* 0x000fe2000800063f */
[----:B------:R-:W0:Y:S11]  /*0240*/  FENCE.VIEW.ASYNC.S ;  /* 0x00000000000073c6 */ /* 0x000e360000000000 */
[----:B0-----:R0:W1:Y:S01]  /*0250*/  SYNCS.EXCH.64 URZ, [UR8], UR4 ;  /* 0x00000004083f75b2 */ /* 0x0010620008000100 */
[----:B------:R0:W2:Y:S01]  /*0260*/  SYNCS.EXCH.64 URZ, [UR8+0x88], UR6 ;  /* 0x00008806083f75b2 */ /* 0x0000a20008000100 */
[----:B------:R0:W3:Y:S01]  /*0270*/  SYNCS.EXCH.64 URZ, [UR8+0x8], UR4 ;  /* 0x00000804083f75b2 */ /* 0x0000e20008000100 */
[----:B------:R0:W4:Y:S01]  /*0280*/  SYNCS.EXCH.64 URZ, [UR8+0x90], UR6 ;  /* 0x00009006083f75b2 */ /* 0x0001220008000100 */
[----:B------:R0:W0:Y:S01]  /*0290*/  SYNCS.EXCH.64 URZ, [UR8+0x10], UR4 ;  /* 0x00001004083f75b2 */ /* 0x0000220008000100 */
        /* <DEDUP_REMOVED lines=29> */
[----:B-1234-:R-:W-:Y:S01]  /*0470*/  NOP ;  /* 0x0000000000007918 */ /* 0x01efe20000000000 */
.L_x_3:
[----:B0-----:R-:W-:Y:S05]  /*0480*/  BSYNC B0 ;  /* 0x0000000000007941 */ /* 0x001fea0003800000 */
.L_x_2:
[----:B------:R-:W-:Y:S01]  /*0490*/  SHF.R.S32.HI R7, RZ, 0x1f, R18 ;  /* 0x0000001fff077819 */ /* 0x000fe20000011412 */
[----:B------:R-:W0:Y:S01]  /*04a0*/  SHFL.IDX PT, R0, R0, RZ, 0x1f ;  /* 0x00001fff00007589 */ /* 0x000e2200000e0000 */
[----:B------:R-:W1:Y:S01]  /*04b0*/  S2UR UR8, SR_CTAID.X ;  /* 0x00000000000879c3 */ /* 0x000e620000002500 */
[----:B------:R-:W-:Y:S02]  /*04c0*/  ELECT P0, URZ, PT ;  /* 0x00000000003f782f */ /* 0x000fe40003800000 */
[----:B------:R-:W-:Y:S01]  /*04d0*/  LEA.HI R7, R7, R18, RZ, 0x7 ;  /* 0x0000001207077211 */ /* 0x000fe200078f38ff */
[----:B------:R-:W2:Y:S01]  /*04e0*/  S2R R4, SR_CTAID.Y ;  /* 0x0000000000047919 */ /* 0x000ea20000002600 */
[----:B------:R-:W-:Y:S01]  /*04f0*/  SHF.R.S32.HI R8, RZ, 0x1f, R3 ;  /* 0x0000001fff087819 */ /* 0x000fe20000011403 */
[----:B------:R-:W-:Y:S01]  /*0500*/  ULDC UR4, c[0x0][0x150] ;  /* 0x0000540000047ab9 */ /* 0x000fe20000000800 */
[----:B------:R-:W-:Y:S01]  /*0510*/  LOP3.LUT R7, R7, 0xffffff80, RZ, 0xc0, !PT ;  /* 0xffffff8007077812 */ /* 0x000fe200078ec0ff */
[----:B------:R-:W-:Y:S01]  /*0520*/  NOP ;  /* 0x0000000000007918 */ /* 0x000fe20000000000 */
[----:B------:R-:W-:Y:S01]  /*0530*/  LEA.HI R8, R8, R3, RZ, 0x2 ;  /* 0x0000000308087211 */ /* 0x000fe200078f10ff */
[----:B------:R-:W3:Y:S01]  /*0540*/  LDC R10, c[0x0][0x144] ;  /* 0x00005100ff0a7b82 */ /* 0x000ee20000000800 */
[----:B------:R-:W-:Y:S01]  /*0550*/  NOP ;  /* 0x0000000000007918 */ /* 0x000fe20000000000 */
[----:B------:R-:W-:Y:S01]  /*0560*/  IMAD.IADD R6, R18, 0x1, -R7 ;  /* 0x0000000112067824 */ /* 0x000fe200078e0a07 */
[----:B------:R-:W-:Y:S01]  /*0570*/  LOP3.LUT R8, R8, 0x3ffffffc, RZ, 0xc0, !PT ;  /* 0x3ffffffc08087812 */ /* 0x000fe200078ec0ff */
[----:B------:R-:W-:Y:S01]  /*0580*/  IMAD.MOV.U32 R23, RZ, RZ, 0x1 ;  /* 0x00000001ff177424 */ /* 0x000fe200078e00ff */
[----:B------:R-:W-:-:S02]  /*0590*/  ISETP.NE.AND P3, PT, R5, RZ, PT ;  /* 0x000000ff0500720c */ /* 0x000fc40003f65270 */
[----:B------:R-:W-:Y:S01]  /*05a0*/  SHF.R.S32.HI R7, RZ, 0x1f, R6 ;  /* 0x0000001fff077819 */ /* 0x000fe20000011406 */
[----:B------:R-:W-:Y:S01]  /*05b0*/  IMAD.IADD R8, R3, 0x1, -R8 ;  /* 0x0000000103087824 */ /* 0x000fe200078e0a08 */
[----:B------:R-:W4:Y:S02]  /*05c0*/  LDC R13, c[0x0][0x140] ;  /* 0x00005000ff0d7b82 */ /* 0x000f240000000800 */
[----:B------:R-:W-:Y:S02]  /*05d0*/  LEA.HI R7, R7, R6, RZ, 0x3 ;  /* 0x0000000607077211 */ /* 0x000fe400078f18ff */
[----:B0-----:R-:W-:Y:S02]  /*05e0*/  ISETP.NE.OR P0, PT, R0, RZ, !P0 ;  /* 0x000000ff0000720c */ /* 0x001fe40004705670 */
[--C-:B------:R-:W-:Y:S02]  /*05f0*/  SHF.R.S32.HI R0, RZ, 0x3, R7.reuse ;  /* 0x00000003ff007819 */ /* 0x100fe40000011407 */
[----:B------:R-:W-:-:S02]  /*0600*/  SHF.R.S32.HI R7, RZ, 0x1f, R7 ;  /* 0x0000001fff077819 */ /* 0x000fc40000011407 */
[----:B-1----:R-:W-:Y:S02]  /*0610*/  I2FP.F32.U32 R9, UR8 ;  /* 0x0000000800097c45 */ /* 0x002fe40008201000 */
[----:B------:R-:W-:-:S03]  /*0620*/  LEA.HI R7, R7, R0, RZ, 0x2 ;  /* 0x0000000007077211 */ /* 0x000fc600078f10ff */
[----:B------:R-:W-:Y:S01]  /*0630*/  FMUL R9, R9, UR4 ;  /* 0x0000000409097c20 */ /* 0x000fe20008400000 */
[----:B------:R-:W-:Y:S01]  /*0640*/  LOP3.LUT R7, R7, 0xfffffffc, RZ, 0xc0, !PT ;  /* 0xfffffffc07077812 */ /* 0x000fe200078ec0ff */
[----:B------:R-:W-:Y:S01]  /*0650*/  VOTEU.ALL UP0, P0 ;  /* 0x00000000003f7886 */ /* 0x000fe20000000000 */
[----:B--2---:R-:W-:Y:S01]  /*0660*/  I2FP.F32.U32 R3, R4 ;  /* 0x0000000400037245 */ /* 0x004fe20000201000 */
[----:B------:R-:W-:Y:S01]  /*0670*/  ULDC UR4, c[0x0][0x154] ;  /* 0x0000550000047ab9 */ /* 0x000fe20000000800 */
[----:B------:R-:W-:Y:S01]  /*0680*/  VOTEU.ALL UP1, P0 ;  /* 0x00000000003f7886 */ /* 0x000fe20000020000 */
[----:B------:R-:W0:Y:S01]  /*0690*/  F2I.U32.TRUNC.NTZ R9, R9 ;  /* 0x0000000900097305 */ /* 0x000e22000020f000 */
[----:B------:R-:W-:Y:S01]  /*06a0*/  IMAD.IADD R7, R0, 0x1, -R7 ;  /* 0x0000000100077824 */ /* 0x000fe200078e0a07 */
[----:B------:R-:W1:Y:S01]  /*06b0*/  @!UP0 S2UR UR7, SR_CgaCtaId ;  /* 0x00000000000789c3 */ /* 0x000e620000008800 */
[----:B------:R-:W-:Y:S01]  /*06c0*/  FMUL R12, R3, UR4 ;  /* 0x00000004030c7c20 */ /* 0x000fe20008400000 */
[----:B------:R-:W-:Y:S01]  /*06d0*/  UMOV UR4, 0x20 ;  /* 0x0000002000047882 */ /* 0x000fe20000000000 */
[----:B------:R-:W-:Y:S01]  /*06e0*/  IMAD R8, R8, 0x4, R7 ;  /* 0x0000000408087824 */ /* 0x000fe200078e0207 */
[----:B------:R-:W-:Y:S01]  /*06f0*/  @!UP0 UMOV UR6, 0x400 ;  /* 0x0000040000068882 */ /* 0x000fe20000000000 */
[----:B------:R-:W-:-:S04]  /*0700*/  @!UP0 UIADD3 UR4, -UR4, 0x100000, URZ ;  /* 0x0010000004048890 */ /* 0x000fc8000fffe13f */
[----:B------:R-:W-:Y:S02]  /*0710*/  @!UP0 USHF.L.U32 UR5, UR4, 0xb, URZ ;  /* 0x0000000b04058899 */ /* 0x000fe4000800063f */
[----:B------:R-:W-:Y:S01]  /*0720*/  @!UP0 USHF.L.U32 UR4, UR4, 0x1, URZ ;  /* 0x0000000104048899 */ /* 0x000fe2000800063f */
[----:B----4-:R-:W-:Y:S01]  /*0730*/  ISETP.EQ.U32.AND P2, PT, R13, 0x1, PT ;  /* 0x000000010d00780c */ /* 0x010fe20003f42070 */
[----:B------:R-:W2:Y:S01]  /*0740*/  F2I.U32.TRUNC.NTZ R12, R12 ;  /* 0x0000000c000c7305 */ /* 0x000ea2000020f000 */
[----:B------:R-:W-:Y:S01]  /*0750*/  LEA.HI R0, R8, R8, RZ, 0x1 ;  /* 0x0000000808007211 */ /* 0x000fe200078f08ff */
[----:B------:R-:W4:Y:S03]  /*0760*/  LDC R7, c[0x0][0x148] ;  /* 0x00005200ff077b82 */ /* 0x000f260000000800 */
[----:B------:R-:W-:Y:S01]  /*0770*/  LOP3.LUT R11, R0, 0xfffffffe, RZ, 0xc0, !PT ;  /* 0xfffffffe000b7812 */ /* 0x000fe200078ec0ff */
[----:B0-----:R-:W-:Y:S01]  /*0780*/  IMAD.MOV R15, RZ, RZ, -R9 ;  /* 0x000000ffff0f7224 */ /* 0x001fe200078e0a09 */
[----:B------:R-:W-:-:S03]  /*0790*/  SHF.R.S32.HI R9, RZ, 0x1f, R2 ;  /* 0x0000001fff097819 */ /* 0x000fc60000011402 */
[----:B---3--:R-:W-:Y:S01]  /*07a0*/  IMAD R3, R10, R15, UR8 ;  /* 0x000000080a037e24 */ /* 0x008fe2000f8e020f */
[----:B------:R-:W-:Y:S01]  /*07b0*/  LEA.HI R9, R9, R2, RZ, 0x2 ;  /* 0x0000000209097211 */ /* 0x000fe200078f10ff */
[C---:B------:R-:W-:Y:S02]  /*07c0*/  IMAD.IADD R0, R8.reuse, 0x1, -R11 ;  /* 0x0000000108007824 */ /* 0x040fe400078e0a0b */
[----:B------:R-:W-:Y:S01]  /*07d0*/  IMAD.SHL.U32 R11, R8, 0x4, RZ ;  /* 0x00000004080b7824 */ /* 0x000fe200078e00ff */
[----:B------:R-:W-:Y:S01]  /*07e0*/  LOP3.LUT R9, R9, 0xfffffffc, RZ, 0xc0, !PT ;  /* 0xfffffffc09097812 */ /* 0x000fe200078ec0ff */
[----:B--2---:R-:W-:Y:S01]  /*07f0*/  IMAD.MOV R24, RZ, RZ, -R12 ;  /* 0x000000ffff187224 */ /* 0x004fe200078e0a0c */
[----:B------:R-:W-:Y:S01]  /*0800*/  ISETP.NE.AND P4, PT, R0, R3, PT ;  /* 0x000000030000720c */ /* 0x000fe20003f85270 */
[----:B-1----:R-:W-:Y:S01]  /*0810*/  @!UP0 ULEA UR6, UR7, UR6, 0x18 ;  /* 0x0000000607068291 */ /* 0x002fe2000f8ec03f */
[----:B------:R-:W-:Y:S01]  /*0820*/  LOP3.LUT R22, R8, 0xc, R11, 0x78, !PT ;  /* 0x0000000c08167812 */ /* 0x000fe200078e780b */
[----:B------:R-:W-:Y:S01]  /*0830*/  IMAD.IADD R0, R2, 0x1, -R9 ;  /* 0x0000000102007824 */ /* 0x000fe200078e0a09 */
[----:B------:R-:W-:Y:S01]  /*0840*/  VOTEU.ALL UP0, P0 ;  /* 0x00000000003f7886 */ /* 0x000fe20000000000 */
[----:B------:R-:W-:Y:S01]  /*0850*/  LOP3.LUT P0, RZ, R6, 0x7, RZ, 0xc0, !PT ;  /* 0x0000000706ff7812 */ /* 0x000fe2000780c0ff */
[----:B------:R-:W-:-:S02]  /*0860*/  VIADD R6, R5, 0xffffffff ;  /* 0xffffffff05067836 */ /* 0x000fc40000000000 */
[----:B------:R-:W-:Y:S01]  /*0870*/  ISETP.NE.AND P1, PT, R0, 0x3, PT ;  /* 0x000000030000780c */ /* 0x000fe20003f25270 */
[----:B----4-:R-:W-:Y:S01]  /*0880*/  IMAD R9, R7, R24, R4 ;  /* 0x0000001807097224 */ /* 0x010fe200078e0204 */
[----:B------:R-:W-:Y:S02]  /*0890*/  ISETP.LT.U32.AND P0, PT, R22, 0x2, !P0 ;  /* 0x000000021600780c */ /* 0x000fe40004701070 */
[----:B------:R-:W-:Y:S01]  /*08a0*/  ISETP.EQ.OR P1, PT, R0, RZ, !P1 ;  /* 0x000000ff0000720c */ /* 0x000fe20004f22670 */
[----:B------:R-:W0:Y:S02]  /*08b0*/  FENCE.VIEW.ASYNC.S ;  /* 0x00000000000073c6 */ /* 0x000e240000000000 */
[----:B0-----:R0:W1:Y:S01]  /*08c0*/  @!UP0 SYNCS.EXCH.64 URZ, [UR6+0x120], UR4 ;  /* 0x00012004063f85b2 */ /* 0x0010620008000100 */
[----:B------:R-:W-:Y:S02]  /*08d0*/  @P4 LEA.HI R2, R22, R22, RZ, 0x1 ;  /* 0x0000001616024211 */ /* 0x000fe400078f08ff */
[----:B------:R-:W-:-:S02]  /*08e0*/  ISETP.EQ.AND P1, PT, R5, RZ, P1 ;  /* 0x000000ff0500720c */ /* 0x000fc40000f22270 */
[----:B------:R-:W-:Y:S02]  /*08f0*/  @P4 SHF.R.S32.HI R2, RZ, 0x1, R2 ;  /* 0x00000001ff024819 */ /* 0x000fe40000011402 */
[----:B------:R-:W-:Y:S02]  /*0900*/  ISETP.GE.U32.AND P6, PT, R6, 0x2, PT ;  /* 0x000000020600780c */ /* 0x000fe40003fc6070 */
[----:B------:R-:W-:Y:S02]  /*0910*/  @P4 ISETP.NE.AND P5, PT, R2, R9, PT ;  /* 0x000000090200420c */ /* 0x000fe40003fa5270 */
[----:B------:R-:W-:Y:S02]  /*0920*/  SEL R2, RZ, 0x1, !P0 ;  /* 0x00000001ff027807 */ /* 0x000fe40004000000 */
[----:B------:R-:W-:Y:S02]  /*0930*/  @P4 SEL R23, RZ, 0x1, P5 ;  /* 0x00000001ff174807 */ /* 0x000fe40002800000 */
[----:B------:R-:W-:Y:S01]  /*0940*/  SEL R19, RZ, 0x1, !P1 ;  /* 0x00000001ff137807 */ /* 0x000fe20004800000 */
[----:B------:R0:W2:Y:S01]  /*0950*/  @!UP1 SYNCS.EXCH.64 URZ, [UR6+0x128], UR4 ;  /* 0x00012804063f95b2 */ /* 0x0000a20008000100 */
[----:B------:R-:W-:Y:S01]  /*0960*/  LOP3.LUT R23, R23, R2, RZ, 0xc0, !PT ;  /* 0x0000000217177212 */ /* 0x000fe200078ec0ff */
[----:B------:R-:W-:Y:S01]  /*0970*/  NOP ;  /* 0x0000000000007918 */ /* 0x000fe20000000000 */
[----:B------:R-:W-:Y:S01]  /*0980*/  SEL R19, R19, 0x2, P6 ;  /* 0x0000000213137807 */ /* 0x000fe20003000000 */
[----:B------:R-:W-:Y:S06]  /*0990*/  @!P2 BRA `(.L_x_4) ;  /* 0x000000000008a947 */ /* 0x000fec0003800000 */
[----:B-12---:R-:W-:Y:S01]  /*09a0*/  UCGABAR_ARV ;  /* 0x00000000000079c7 */ /* 0x006fe20008000000 */
[----:B------:R-:W-:Y:S05]  /*09b0*/  BRA `(.L_x_5) ;  /* 0x0000000000047947 */ /* 0x000fea0003800000 */
.L_x_4:
[----:B-12---:R-:W-:Y:S01]  /*09c0*/  NOP ;  /* 0x0000000000007918 */ /* 0x006fe20000000000 */
.L_x_5:
[----:B------:R-:W1:Y:S01]  /*09d0*/  LDC R2, c[0x0][0x65c] ;  /* 0x00019700ff027b82 */ /* 0x000e620000000800 */
[----:B------:R-:W-:Y:S02]  /*09e0*/  IMAD.U32 R8, RZ, RZ, UR8 ;  /* 0x00000008ff087e24 */ /* 0x000fe4000f8e00ff */
[----:B------:R-:W-:Y:S01]  /*09f0*/  IMAD.MOV.U32 R9, RZ, RZ, RZ ;  /* 0x000000ffff097224 */ /* 0x000fe200078e00ff */
[----:B-1----:R-:W-:-:S04]  /*0a00*/  ISETP.NE.AND P1, PT, R2, 0x1, PT ;  /* 0x000000010200780c */ /* 0x002fc80003f25270 */
[----:B------:R-:W-:-:S09]  /*0a10*/  P2R R5, PR, RZ, 0x2 ;  /* 0x00000002ff057803 */ /* 0x000fd20000000000 */
[----:B------:R-:W1:Y:S01]  /*0a20*/  @P1 LDC R17, c[0x0][0x10] ;  /* 0x00000400ff111b82 */ /* 0x000e620000000800 */
[----:B------:R-:W-:Y:S02]  /*0a30*/  @P1 IMAD.MOV.U32 R5, RZ, RZ, RZ ;  /* 0x000000ffff051224 */ /* 0x000fe400078e00ff */
[----:B------:R-:W-:-:S05]  /*0a40*/  @P1 IMAD.MOV.U32 R13, RZ, RZ, RZ ;  /* 0x000000ffff0d1224 */ /* 0x000fca00078e00ff */
[----:B------:R-:W2:Y:S01]  /*0a50*/  @!P1 LDC R11, c[0x0][0xc] ;  /* 0x00000300ff0b9b82 */ /* 0x000ea20000000800 */
[----:B-1----:R-:W-:-:S04]  /*0a60*/  @P1 IMAD.WIDE.U32 R16, R17, UR8, R4 ;  /* 0x0000000811101c25 */ /* 0x002fc8000f8e0004 */
[----:B------:R-:W-:Y:S02]  /*0a70*/  @P1 IMAD.IADD R17, R17, 0x1, R13 ;  /* 0x0000000111111824 */ /* 0x000fe400078e020d */
[----:B--2---:R-:W-:-:S04]  /*0a80*/  @!P1 IMAD.WIDE.U32 R8, R4, R11, R8 ;  /* 0x0000000b04089225 */ /* 0x004fc800078e0008 */
[----:B------:R-:W-:Y:S02]  /*0a90*/  @!P1 IMAD.MOV.U32 R16, RZ, RZ, R8 ;  /* 0x000000ffff109224 */ /* 0x000fe400078e0008 */
[----:B------:R-:W-:Y:S01]  /*0aa0*/  @!P1 IMAD.MOV.U32 R17, RZ, RZ, R9 ;  /* 0x000000ffff119224 */ /* 0x000fe200078e0009 */
[----:B------:R-:W-:Y:S06]  /*0ab0*/  @!P2 BRA `(.L_x_6) ;  /* 0x00000000000ca947 */ /* 0x000fec0003800000 */
[----:B------:R-:W-:Y:S01]  /*0ac0*/  UCGABAR_WAIT ;  /* 0x0000000000007dc7 */ /* 0x000fe20008000000 */
[----:B------:R-:W-:Y:S01]  /*0ad0*/  CCTL.IVALL ;  /* 0x00000000ff00798f */ /* 0x000fe20002000000 */
[----:B------:R-:W-:Y:S05]  /*0ae0*/  BRA `(.L_x_7) ;  /* 0x0000000000047947 */ /* 0x000fea0003800000 */
.L_x_6:
[----:B------:R-:W-:Y:S06]  /*0af0*/  BAR.SYNC.DEFER_BLOCKING 0x0 ;  /* 0x0000000000007b1d */ /* 0x000fec0000010000 */
.L_x_7:
[----:B------:R-:W-:Y:S05]  /*0b00*/  @!P3 BRA `(.L_x_8) ;  /* 0x000000540094b947 */ /* 0x000fea0003800000 */
[----:B------:R-:W-:-:S13]  /*0b10*/  ISETP.GT.U32.AND P0, PT, R6, 0x1, PT ;  /* 0x000000010600780c */ /* 0x000fda0003f04070 */
[----:B0-----:R-:W-:Y:S05]  /*0b20*/  @P0 EXIT ;  /* 0x000000000000094d */ /* 0x001fea0003800000 */
[----:B------:R-:W-:Y:S01]  /*0b30*/  ULDC.64 UR4, c[0x0][0x650] ;  /* 0x0001940000047ab9 */ /* 0x000fe20000000a00 */
[----:B------:R-:W-:Y:S01]  /*0b40*/  PRMT R0, RZ, 0x7610, R0 ;  /* 0x00007610ff007816 */ /* 0x000fe20000000000 */
[----:B------:R-:W-:Y:S01]  /*0b50*/  IMAD.MOV.U32 R74, RZ, RZ, -0x1 ;  /* 0xffffffffff4a7424 */ /* 0x000fe200078e00ff */
[----:B------:R-:W-:Y:S01]  /*0b60*/  ISETP.GE.U32.AND P0, PT, R16, UR4, PT ;  /* 0x0000000410007c0c */ /* 0x000fe2000bf06070 */
[----:B------:R-:W-:Y:S02]  /*0b70*/  IMAD.MOV.U32 R76, RZ, RZ, -0x1 ;  /* 0xffffffffff4c7424 */ /* 0x000fe400078e00ff */
[----:B------:R-:W-:Y:S01]  /*0b80*/  IMAD.MOV.U32 R75, RZ, RZ, -0x1 ;  /* 0xffffffffff4b7424 */ /* 0x000fe200078e00ff */
[----:B------:R-:W-:-:S13]  /*0b90*/  ISETP.GE.U32.AND.EX P0, PT, R17, UR5, PT, P0 ;  /* 0x0000000511007c0c */ /* 0x000fda000bf06100 */
[----:B------:R-:W-:Y:S05]  /*0ba0*/  @P0 BRA `(.L_x_9) ;  /* 0x0000000400280947 */ /* 0x000fea0003800000 */
[----:B------:R-:W0:Y:S01]  /*0bb0*/  LDC.64 R20, c[0x0][0x628] ;  /* 0x00018a00ff147b82 */ /* 0x000e220000000a00 */
[----:B------:R-:W-:Y:S02]  /*0bc0*/  IMAD.MOV.U32 R8, RZ, RZ, R16 ;  /* 0x000000ffff087224 */ /* 0x000fe400078e0010 */
[----:B------:R-:W-:-:S05]  /*0bd0*/  IMAD.MOV.U32 R9, RZ, RZ, R17 ;  /* 0x000000ffff097224 */ /* 0x000fca00078e0011 */
[----:B------:R-:W1:Y:S08]  /*0be0*/  LDC R0, c[0x0][0x630] ;  /* 0x00018c00ff007b82 */ /* 0x000e700000000800 */
[----:B------:R-:W2:Y:S01]  /*0bf0*/  LDC.64 R26, c[0x0][0x620] ;  /* 0x00018800ff1a7b82 */ /* 0x000ea20000000a00 */
[----:B0-----:R-:W-:-:S04]  /*0c00*/  ISETP.NE.U32.AND P0, PT, R20, RZ, PT ;  /* 0x000000ff1400720c */ /* 0x001fc80003f05070 */
[----:B------:R-:W-:-:S13]  /*0c10*/  ISETP.NE.AND.EX P0, PT, R21, RZ, PT, P0 ;  /* 0x000000ff1500720c */ /* 0x000fda0003f05300 */
[----:B-12---:R-:W-:Y:S05]  /*0c20*/  @!P0 BRA `(.L_x_10) ;  /* 0x0000000000288947 */ /* 0x006fea0003800000 */
[----:B------:R-:W0:Y:S02]  /*0c30*/  LDC R13, c[0x0][0x634] ;  /* 0x00018d00ff0d7b82 */ /* 0x000e240000000800 */
[----:B0-----:R-:W-:-:S05]  /*0c40*/  IADD3 R13, P0, R16, R13, RZ ;  /* 0x0000000d100d7210 */ /* 0x001fca0007f1e0ff */
[----:B------:R-:W-:-:S04]  /*0c50*/  IMAD.X R15, RZ, RZ, R17, P0 ;  /* 0x000000ffff0f7224 */ /* 0x000fc800000e0611 */
[----:B------:R-:W-:-:S04]  /*0c60*/  IMAD.WIDE.U32 R8, R15, R20, RZ ;  /* 0x000000140f087225 */ /* 0x000fc800078e00ff */
[----:B------:R-:W-:-:S04]  /*0c70*/  IMAD.WIDE.U32 R10, P0, R13, R21, R8 ;  /* 0x000000150d0a7225 */ /* 0x000fc80007800008 */
[----:B------:R-:W-:-:S04]  /*0c80*/  IMAD.WIDE.U32 R8, R13, R20, RZ ;  /* 0x000000140d087225 */ /* 0x000fc800078e00ff */
[----:B------:R-:W-:Y:S01]  /*0c90*/  IMAD.X R13, RZ, RZ, RZ, P0 ;  /* 0x000000ffff0d7224 */ /* 0x000fe200000e06ff */
[----:B------:R-:W-:Y:S01]  /*0ca0*/  IADD3 RZ, P0, R9, R10, RZ ;  /* 0x0000000a09ff7210 */ /* 0x000fe20007f1e0ff */
[----:B------:R-:W-:-:S04]  /*0cb0*/  IMAD.MOV.U32 R12, RZ, RZ, R11 ;  /* 0x000000ffff0c7224 */ /* 0x000fc800078e000b */
[----:B------:R-:W-:-:S08]  /*0cc0*/  IMAD.WIDE.U32.X R8, R15, R21, R12, P0 ;  /* 0x000000150f087225 */ /* 0x000fd000000e040c */
.L_x_10:
[----:B------:R-:W0:Y:S01]  /*0cd0*/  LDC.64 R20, c[0x0][0x640] ;  /* 0x00019000ff147b82 */ /* 0x000e220000000a00 */
[--C-:B------:R-:W-:Y:S01]  /*0ce0*/  SHF.R.U64 R75, R8, R0, R9.reuse ;  /* 0x00000000084b7219 */ /* 0x100fe20000001209 */
[----:B------:R-:W-:Y:S01]  /*0cf0*/  IMAD R28, R7, R24, R4 ;  /* 0x00000018071c7224 */ /* 0x000fe200078e0204 */
[----:B------:R-:W-:Y:S01]  /*0d00*/  SHF.R.U32.HI R0, RZ, R0, R9 ;  /* 0x00000000ff007219 */ /* 0x000fe20000011609 */
[----:B------:R-:W-:Y:S01]  /*0d10*/  IMAD.MOV.U32 R25, RZ, RZ, 0x1 ;  /* 0x00000001ff197424 */ /* 0x000fe200078e00ff */
[----:B------:R-:W-:-:S03]  /*0d20*/  IADD3 R5, P0, RZ, -R75, RZ ;  /* 0x8000004bff057210 */ /* 0x000fc60007f1e0ff */
[----:B------:R-:W1:Y:S02]  /*0d30*/  LDC R6, c[0x0][0x618] ;  /* 0x00018600ff067b82 */ /* 0x000e640000000800 */
[----:B------:R-:W-:-:S04]  /*0d40*/  IMAD.X R9, RZ, RZ, ~R0, P0 ;  /* 0x000000ffff097224 */ /* 0x000fc800000e0e00 */
[-C--:B------:R-:W-:Y:S02]  /*0d50*/  IMAD R0, R9, R26.reuse, RZ ;  /* 0x0000001a09007224 */ /* 0x080fe400078e02ff */
[----:B------:R-:W2:Y:S01]  /*0d60*/  LDC R11, c[0x0][0x608] ;  /* 0x00018200ff0b7b82 */ /* 0x000ea20000000800 */
[----:B------:R-:W-:-:S04]  /*0d70*/  IMAD.WIDE.U32 R8, R5, R26, R16 ;  /* 0x0000001a05087225 */ /* 0x000fc800078e0010 */
[----:B------:R-:W-:-:S03]  /*0d80*/  IMAD R5, R5, R27, R0 ;  /* 0x0000001b05057224 */ /* 0x000fc600078e0200 */
[----:B------:R-:W3:Y:S01]  /*0d90*/  LDC R12, c[0x0][0x658] ;  /* 0x00019600ff0c7b82 */ /* 0x000ee20000000800 */
[----:B0-----:R-:W-:Y:S01]  /*0da0*/  ISETP.NE.U32.AND P0, PT, R20, RZ, PT ;  /* 0x000000ff1400720c */ /* 0x001fe20003f05070 */
[----:B------:R-:W-:Y:S02]  /*0db0*/  IMAD.IADD R5, R9, 0x1, R5 ;  /* 0x0000000109057824 */ /* 0x000fe400078e0205 */
[----:B------:R-:W-:Y:S01]  /*0dc0*/  IMAD.MOV.U32 R9, RZ, RZ, -0x1 ;  /* 0xffffffffff097424 */ /* 0x000fe200078e00ff */
[----:B------:R-:W-:-:S03]  /*0dd0*/  ISETP.NE.AND.EX P0, PT, R21, RZ, PT, P0 ;  /* 0x000000ff1500720c */ /* 0x000fc60003f05300 */
[----:B------:R-:W0:Y:S01]  /*0de0*/  LDC R15, c[0x0][0x600] ;  /* 0x00018000ff0f7b82 */ /* 0x000e220000000800 */
[-CC-:B-1----:R-:W-:Y:S02]  /*0df0*/  SHF.R.U64 R13, R8, R6.reuse, R5.reuse ;  /* 0x00000006080d7219 */ /* 0x182fe40000001205 */
[----:B------:R-:W-:-:S05]  /*0e00*/  SHF.R.U32.HI R0, RZ, R6, R5 ;  /* 0x00000006ff007219 */ /* 0x000fca0000011605 */
[----:B------:R-:W1:Y:S01]  /*0e10*/  LDC R14, c[0x0][0x648] ;  /* 0x00019200ff0e7b82 */ /* 0x000e620000000800 */
[-CC-:B--2---:R-:W-:Y:S02]  /*0e20*/  SHF.R.U64 R29, R13, R11.reuse, R0.reuse ;  /* 0x0000000b0d1d7219 */ /* 0x184fe40000001200 */
[----:B------:R-:W-:-:S05]  /*0e30*/  SHF.R.U32.HI R5, RZ, R11, R0 ;  /* 0x0000000bff057219 */ /* 0x000fca0000011600 */
[----:B------:R-:W2:Y:S01]  /*0e40*/  LDC R26, c[0x0][0x638] ;  /* 0x00018e00ff1a7b82 */ /* 0x000ea20000000800 */
[-CC-:B---3--:R-:W-:Y:S02]  /*0e50*/  SHF.R.U64 R24, R29, R12.reuse, R5.reuse ;  /* 0x0000000c1d187219 */ /* 0x188fe40000001205 */
[-C--:B------:R-:W-:Y:S02]  /*0e60*/  SHF.L.U32 R0, R9, R12.reuse, RZ ;  /* 0x0000000c09007219 */ /* 0x080fe400000006ff */
[----:B------:R-:W-:Y:S01]  /*0e70*/  SHF.R.U32.HI R5, RZ, R12, R5 ;  /* 0x0000000cff057219 */ /* 0x000fe20000011605 */
[----:B------:R-:W-:Y:S01]  /*0e80*/  IMAD.MOV.U32 R4, RZ, RZ, R24 ;  /* 0x000000ffff047224 */ /* 0x000fe200078e0018 */
[----:B------:R-:W-:Y:S01]  /*0e90*/  LOP3.LUT R10, RZ, R0, RZ, 0x33, !PT ;  /* 0x00000000ff0a7212 */ /* 0x000fe200078e33ff */
[----:B------:R-:W3:Y:S01]  /*0ea0*/  LDC R27, c[0x0][0x610] ;  /* 0x00018400ff1b7b82 */ /* 0x000ee20000000800 */
[----:B------:R-:W-:Y:S05]  /*0eb0*/  @!P0 BRA `(.L_x_11) ;  /* 0x0000000000288947 */ /* 0x000fea0003800000 */
[----:B------:R-:W4:Y:S02]  /*0ec0*/  LDC R9, c[0x0][0x64c] ;  /* 0x00019300ff097b82 */ /* 0x000f240000000800 */
[----:B----4-:R-:W-:-:S05]  /*0ed0*/  IADD3 R9, P0, R24, R9, RZ ;  /* 0x0000000918097210 */ /* 0x010fca0007f1e0ff */
        /* <DEDUP_REMOVED lines=8> */
.L_x_11:
[----:B-1----:R-:W-:Y:S01]  /*0f60*/  SHF.R.U64 R4, R4, R14, R5 ;  /* 0x0000000e04047219 */ /* 0x002fe20000001205 */
[----:B0-----:R-:W-:Y:S01]  /*0f70*/  VIADD R6, R15, 0xffffffff ;  /* 0xffffffff0f067836 */ /* 0x001fe20000000000 */
[----:B------:R-:W-:Y:S02]  /*0f80*/  SHF.L.U32 R0, R25, R12, RZ ;  /* 0x0000000c19007219 */ /* 0x000fe400000006ff */
[----:B------:R-:W-:Y:S01]  /*0f90*/  LOP3.LUT R5, R29, R10, RZ, 0xc0, !PT ;  /* 0x0000000a1d057212 */ /* 0x000fe200078ec0ff */
[----:B------:R-:W-:Y:S01]  /*0fa0*/  IMAD.MOV R7, RZ, RZ, -R4 ;  /* 0x000000ffff077224 */ /* 0x000fe200078e0a04 */
[----:B------:R-:W-:Y:S02]  /*0fb0*/  SEL R3, R3, R28, !P1 ;  /* 0x0000001c03037207 */ /* 0x000fe40004800000 */
[----:B------:R-:W-:Y:S01]  /*0fc0*/  LOP3.LUT R6, R13, R6, RZ, 0xc0, !PT ;  /* 0x000000060d067212 */ /* 0x000fe200078ec0ff */
[----:B------:R-:W-:Y:S02]  /*0fd0*/  IMAD R4, R0, R4, R5 ;  /* 0x0000000400047224 */ /* 0x000fe400078e0205 */
[----:B--2---:R-:W-:-:S02]  /*0fe0*/  IMAD R0, R7, R26, R24 ;  /* 0x0000001a07007224 */ /* 0x004fc400078e0218 */
[----:B---3--:R-:W-:Y:S02]  /*0ff0*/  IMAD R3, R4, R27, R3 ;  /* 0x0000001b04037224 */ /* 0x008fe400078e0203 */
[----:B------:R-:W-:Y:S02]  /*1000*/  IMAD R74, R0, R15, R6 ;  /* 0x0000000f004a7224 */ /* 0x000fe400078e0206 */
[----:B------:R-:W-:-:S03]  /*1010*/  IMAD.MOV.U32 R4, RZ, RZ, 0x1 ;  /* 0x00000001ff047424 */ /* 0x000fc600078e00ff */
[----:B------:R-:W-:Y:S02]  /*1020*/  SEL R76, R74, R3, !P1 ;  /* 0x000000034a4c7207 */ /* 0x000fe40004800000 */
[----:B------:R-:W-:Y:S02]  /*1030*/  PRMT R0, R4, 0x7610, R0 ;  /* 0x0000761004007816 */ /* 0x000fe40000000000 */
[----:B------:R-:W-:-:S07]  /*1040*/  SEL R74, R3, R74, !P1 ;  /* 0x0000004a034a7207 */ /* 0x000fce0004800000 */
.L_x_9:
[----:B------:R-:W-:-:S08]  /*1050*/  NOP ;  /* 0x0000000000007918 */ /* 0x000fd00000000000 */
[----:B------:R-:W0:Y:S02]  /*1060*/  USETMAXREG.TRY_ALLOC.CTAPOOL UP0, 0xe8 ;  /* 0x000000e8000079c8 */ /* 0x000e240008000600 */
[----:B0-----:R-:W-:-:S13]  /*1070*/  PLOP3.LUT P0, PT, PT, PT, UP0, 0x80, 0x0 ;  /* 0x000000000000781c */ /* 0x001fda0003f0f008 */
[----:B------:R-:W-:Y:S05]  /*1080*/  @!P0 BRA `(.L_x_9) ;  /* 0xfffffffc00f08947 */ /* 0x000fea000383ffff */
[----:B------:R-:W-:Y:S01]  /*1090*/  ULDC.64 UR4, c[0x0][0x598] ;  /* 0x0001660000047ab9 */ /* 0x000fe20000000a00 */
[----:B------:R-:W-:Y:S01]  /*10a0*/  ULDC.64 UR36, c[0x0][0x208] ;  /* 0x0000820000247ab9 */ /* 0x000fe20000000a00 */
[----:B------:R-:W-:-:S04]  /*10b0*/  ISETP.NE.U32.AND P0, PT, RZ, UR4, PT ;  /* 0x00000004ff007c0c */ /* 0x000fc8000bf05070 */
[----:B------:R-:W-:-:S13]  /*10c0*/  ISETP.NE.AND.EX P0, PT, RZ, UR5, PT, P0 ;  /* 0x00000005ff007c0c */ /* 0x000fda000bf05300 */
[----:B------:R-:W-:Y:S05]  /*10d0*/  @!P0 BRA `(.L_x_12) ;  /* 0x00000000001c8947 */ /* 0x000fea0003800000 */
[----:B------:R-:W0:Y:S02]  /*10e0*/  LDC.64 R4, c[0x0][0x598] ;  /* 0x00016600ff047b82 */ /* 0x000e240000000a00 */
[----:B0-----:R-:W2:Y:S02]  /*10f0*/  LDG.E.64 R4, desc[UR36][R4.64] ;  /* 0x0000002404047981 */ /* 0x001ea4000c1e1b00 */
[----:B--2---:R-:W-:-:S04]  /*1100*/  ISETP.NE.U32.AND P0, PT, R4, RZ, PT ;  /* 0x000000ff0400720c */ /* 0x004fc80003f05070 */
[----:B------:R-:W-:-:S13]  /*1110*/  ISETP.NE.AND.EX P0, PT, R5, RZ, PT, P0 ;  /* 0x000000ff0500720c */ /* 0x000fda0003f05300 */
[----:B------:R-:W-:Y:S05]  /*1120*/  @!P0 BRA `(.L_x_12) ;  /* 0x0000000000088947 */ /* 0x000fea0003800000 */
[----:B------:R0:W5:Y:S01]  /*1130*/  LD.E R72, desc[UR36][R4.64] ;  /* 0x0000002404487980 */ /* 0x000162000c101900 */
[----:B------:R-:W-:Y:S05]  /*1140*/  BRA `(.L_x_13) ;  /* 0x0000000000247947 */ /* 0x000fea0003800000 */
.L_x_12:
[----:B------:R-:W-:Y:S02]  /*1150*/  ULDC.64 UR4, c[0x0][0x588] ;  /* 0x0001620000047ab9 */ /* 0x000fe40000000a00 */
[----:B------:R-:W-:-:S04]  /*1160*/  ISETP.NE.U32.AND P0, PT, RZ, UR4, PT ;  /* 0x00000004ff007c0c */ /* 0x000fc8000bf05070 */
[----:B------:R-:W-:-:S13]  /*1170*/  ISETP.NE.AND.EX P0, PT, RZ, UR5, PT, P0 ;  /* 0x00000005ff007c0c */ /* 0x000fda000bf05300 */
[----:B------:R-:W-:Y:S05]  /*1180*/  @!P0 BRA `(.L_x_14) ;  /* 0x00000000000c8947 */ /* 0x000fea0003800000 */
[----:B------:R-:W0:Y:S02]  /*1190*/  LDC.64 R72, c[0x0][0x588] ;  /* 0x00016200ff487b82 */ /* 0x000e240000000a00 */
[----:B0-----:R1:W5:Y:S01]  /*11a0*/  LDG.E R72, desc[UR36][R72.64] ;  /* 0x0000002448487981 */ /* 0x001362000c1e1900 */
[----:B------:R-:W-:Y:S05]  /*11b0*/  BRA `(.L_x_13) ;  /* 0x0000000000087947 */ /* 0x000fea0003800000 */
.L_x_14:
[----:B------:R-:W-:Y:S02]  /*11c0*/  ULDC UR4, c[0x0][0x580] ;  /* 0x0001600000047ab9 */ /* 0x000fe40000000800 */
[----:B------:R-:W-:-:S07]  /*11d0*/  IMAD.U32 R72, RZ, RZ, UR4 ;  /* 0x00000004ff487e24 */ /* 0x000fce000f8e00ff */
.L_x_13:
[----:B------:R-:W-:Y:S02]  /*11e0*/  ULDC.64 UR4, c[0x0][0x5a0] ;  /* 0x0001680000047ab9 */ /* 0x000fe40000000a00 */
[----:B------:R-:W-:-:S04]  /*11f0*/  ISETP.NE.U32.AND P0, PT, RZ, UR4, PT ;  /* 0x00000004ff007c0c */ /* 0x000fc8000bf05070 */
[----:B------:R-:W-:-:S13]  /*1200*/  ISETP.NE.AND.EX P0, PT, RZ, UR5, PT, P0 ;  /* 0x00000005ff007c0c */ /* 0x000fda000bf05300 */
[----:B------:R-:W-:Y:S05]  /*1210*/  @!P0 BRA `(.L_x_15) ;  /* 0x00000000001c8947 */ /* 0x000fea0003800000 */
[----:B0-----:R-:W0:Y:S02]  /*1220*/  LDC.64 R4, c[0x0][0x5a0] ;  /* 0x00016800ff047b82 */ /* 0x001e240000000a00 */
[----:B0-----:R-:W2:Y:S02]  /*1230*/  LDG.E.64 R4, desc[UR36][R4.64] ;  /* 0x0000002404047981 */ /* 0x001ea4000c1e1b00 */
[----:B--2---:R-:W-:-:S04]  /*1240*/  ISETP.NE.U32.AND P0, PT, R4, RZ, PT ;  /* 0x000000ff0400720c */ /* 0x004fc80003f05070 */
[----:B------:R-:W-:-:S13]  /*1250*/  ISETP.NE.AND.EX P0, PT, R5, RZ, PT, P0 ;  /* 0x000000ff0500720c */ /* 0x000fda0003f05300 */
[----:B------:R-:W-:Y:S05]  /*1260*/  @!P0 BRA `(.L_x_15) ;  /* 0x0000000000088947 */ /* 0x000fea0003800000 */
[----:B-1----:R0:W5:Y:S01]  /*1270*/  LD.E R73, desc[UR36][R4.64] ;  /* 0x0000002404497980 */ /* 0x002162000c101900 */
[----:B------:R-:W-:Y:S05]  /*1280*/  BRA `(.L_x_16) ;  /* 0x0000000000247947 */ /* 0x000fea0003800000 */
.L_x_15:
[----:B------:R-:W-:Y:S02]  /*1290*/  ULDC.64 UR4, c[0x0][0x590] ;  /* 0x0001640000047ab9 */ /* 0x000fe40000000a00 */
[----:B------:R-:W-:-:S04]  /*12a0*/  ISETP.NE.U32.AND P0, PT, RZ, UR4, PT ;  /* 0x00000004ff007c0c */ /* 0x000fc8000bf05070 */
[----:B------:R-:W-:-:S13]  /*12b0*/  ISETP.NE.AND.EX P0, PT, RZ, UR5, PT, P0 ;  /* 0x00000005ff007c0c */ /* 0x000fda000bf05300 */
[----:B------:R-:W-:Y:S05]  /*12c0*/  @!P0 BRA `(.L_x_17) ;  /* 0x00000000000c8947 */ /* 0x000fea0003800000 */
[----:B0-----:R-:W1:Y:S02]  /*12d0*/  LDC.64 R4, c[0x0][0x590] ;  /* 0x00016400ff047b82 */ /* 0x001e640000000a00 */
[----:B-1----:R1:W5:Y:S01]  /*12e0*/  LDG.E R73, desc[UR36][R4.64] ;  /* 0x0000002404497981 */ /* 0x002362000c1e1900 */
[----:B------:R-:W-:Y:S05]  /*12f0*/  BRA `(.L_x_16) ;  /* 0x0000000000087947 */ /* 0x000fea0003800000 */
.L_x_17:
[----:B------:R-:W-:Y:S02]  /*1300*/  ULDC UR4, c[0x0][0x584] ;  /* 0x0001610000047ab9 */ /* 0x000fe40000000800 */
[----:B-1----:R-:W-:-:S07]  /*1310*/  IMAD.U32 R73, RZ, RZ, UR4 ;  /* 0x00000004ff497e24 */ /* 0x002fce000f8e00ff */
.L_x_16:
[----:B------:R-:W-:-:S13]  /*1320*/  LOP3.LUT P0, RZ, R0, 0xff, RZ, 0xc0, !PT ;  /* 0x000000ff00ff7812 */ /* 0x000fda000780c0ff */
[----:B------:R-:W-:Y:S05]  /*1330*/  @!P0 EXIT ;  /* 0x000000000000894d */ /* 0x000fea0003800000 */
[----:B------:R-:W-:Y:S01]  /*1340*/  ULDC UR4, c[0x0][0x28c] ;  /* 0x0000a30000047ab9 */ /* 0x000fe20000000800 */
[----:B------:R-:W-:Y:S01]  /*1350*/  LOP3.LUT R90, R19, 0x1, RZ, 0xfc, !PT ;  /* 0x00000001135a7812 */ /* 0x000fe200078efcff */
[----:B------:R-:W-:Y:S01]  /*1360*/  UIADD3 UR4, UR4, 0xf, URZ ;  /* 0x0000000f04047890 */ /* 0x000fe2000fffe03f */
[----:B------:R-:W-:Y:S01]  /*1370*/  UMOV UR38, URZ ;  /* 0x0000003f00267c82 */ /* 0x000fe20008000000 */
[----:B------:R-:W-:Y:S02]  /*1380*/  UMOV UR39, URZ ;  /* 0x0000003f00277c82 */ /* 0x000fe40008000000 */
[----:B------:R-:W-:-:S04]  /*1390*/  USHF.R.S32.HI UR5, URZ, 0x1f, UR4 ;  /* 0x0000001f3f057899 */ /* 0x000fc80008011404 */
[----:B------:R-:W-:-:S04]  /*13a0*/  ULEA.HI UR5, UR5, UR4, URZ, 0x4 ;  /* 0x0000000405057291 */ /* 0x000fc8000f8f203f */
[----:B------:R-:W-:-:S12]  /*13b0*/  USHF.R.S32.HI UR40, URZ, 0x4, UR5 ;  /* 0x000000043f287899 */ /* 0x000fd80008011405 */
.L_x_115:
[----:B------:R-:W-:Y:S01]  /*13c0*/  LOP3.LUT R0, R18, 0x80, RZ, 0xc0, !PT ;  /* 0x0000008012007812 */ /* 0x000fe200078ec0ff */
[----:B--2---:R-:W2:Y:S01]  /*13d0*/  S2UR UR6, SR_CgaCtaId ;  /* 0x00000000000679c3 */ /* 0x004ea20000008800 */
[----:B------:R-:W-:Y:S02]  /*13e0*/  UMOV UR41, 0x400 ;  /* 0x0000040000297882 */ /* 0x000fe40000000000 */
[----:B------:R-:W-:-:S06]  /*13f0*/  SHF.R.U32.HI R0, RZ, 0x7, R0 ;  /* 0x00000007ff007819 */ /* 0x000fcc0000011600 */
[----:B------:R-:W3:Y:S01]  /*1400*/  SHFL.IDX PT, R0, R0, RZ, 0x1f ;  /* 0x00001fff00007589 */ /* 0x000ee200000e0000 */
[----:B--2---:R-:W-:Y:S01]  /*1410*/  ULEA UR41, UR6, UR41, 0x18 ;  /* 0x0000002906297291 */ /* 0x004fe2000f8ec03f */
[----:B---3--:R-:W-:-:S13]  /*1420*/  R2UR UR4, R0 ;  /* 0x00000000000472ca */ /* 0x008fda00000e0000 */
[----:B------:R-:W-:-:S04]  /*1430*/  ULEA.HI UR5, UR4, UR4, URZ, 0x1 ;  /* 0x0000000404057291 */ /* 0x000fc8000f8f083f */
[----:B------:R-:W-:-:S04]  /*1440*/  ULOP3.LUT UR5, UR5, 0x1ffffe, URZ, 0xc0, !UPT ;  /* 0x001ffffe05057892 */ /* 0x000fc8000f8ec03f */
[----:B------:R-:W-:-:S03]  /*1450*/  UIADD3 UR5, UR4, -UR5, URZ ;  /* 0x8000000504057290 */ /* 0x000fc6000fffe03f */
[----:B------:R-:W-:Y:S01]  /*1460*/  ULDC UR4, c[0x0][0x28c] ;  /* 0x0000a30000047ab9 */ /* 0x000fe20000000800 */
[----:B------:R-:W-:Y:S01]  /*1470*/  ULEA UR5, UR5, UR41, 0xb ;  /* 0x0000002905057291 */ /* 0x000fe2000f8e583f */
[----:B------:R-:W-:-:S03]  /*1480*/  ISETP.LT.AND P0, PT, RZ, UR4, PT ;  /* 0x00000004ff007c0c */ /* 0x000fc6000bf01270 */
[----:B------:R-:W-:-:S04]  /*1490*/  UIADD3 UR5, UR5, 0x200, URZ ;  /* 0x0000020005057890 */ /* 0x000fc8000fffe03f */
[----:B------:R-:W-:-:S04]  /*14a0*/  USHF.R.U32.HI UR5, URZ, 0x4, UR5 ;  /* 0x000000043f057899 */ /* 0x000fc80008011605 */
[----:B------:R-:W-:Y:S02]  /*14b0*/  ULOP3.LUT UR42, UR5, 0x3fff, URZ, 0xc0, !UPT ;  /* 0x00003fff052a7892 */ /* 0x000fe4000f8ec03f */
[----:B0----5:R-:W-:Y:S10]  /*14c0*/  @P0 BRA `(.L_x_18) ;  /* 0x0000000000400947 */ /* 0x021ff40003800000 */
[----:B------:R-:W-:Y:S01]  /*14d0*/  MOV R0, 0x0 ;  /* 0x0000000000007802 */ /* 0x000fe20000000f00 */
[----:B------:R-:W-:Y:S01]  /*14e0*/  ULDC.64 UR4, c[0x4][0x68] ;  /* 0x01001a0000047ab9 */ /* 0x000fe20000000a00 */
[----:B------:R-:W-:Y:S01]  /*14f0*/  ULDC.64 UR6, c[0x4][0x8] ;  /* 0x0100020000067ab9 */ /* 0x000fe20000000a00 */
[----:B01----:R-:W-:Y:S01]  /*1500*/  IMAD.U32 R4, RZ, RZ, UR4 ;  /* 0x00000004ff047e24 */ /* 0x003fe2000f8e00ff */
[----:B------:R0:W1:Y:S01]  /*1510*/  LDC.64 R14, c[0x4][R0] ;  /* 0x01000000000e7b82 */ /* 0x0000620000000a00 */
[----:B------:R-:W-:Y:S01]  /*1520*/  IMAD.U32 R5, RZ, RZ, UR5 ;  /* 0x00000005ff057e24 */ /* 0x000fe2000f8e00ff */
[----:B------:R-:W-:Y:S01]  /*1530*/  ULDC.64 UR4, c[0x4][0x70] ;  /* 0x01001c0000047ab9 */ /* 0x000fe20000000a00 */
[----:B------:R-:W-:Y:S02]  /*1540*/  IMAD.U32 R10, RZ, RZ, UR6 ;  /* 0x00000006ff0a7e24 */ /* 0x000fe4000f8e00ff */
[----:B------:R-:W-:Y:S02]  /*1550*/  IMAD.U32 R6, RZ, RZ, UR4 ;  /* 0x00000004ff067e24 */ /* 0x000fe4000f8e00ff */
[----:B------:R-:W-:-:S02]  /*1560*/  IMAD.U32 R7, RZ, RZ, UR5 ;  /* 0x00000005ff077e24 */ /* 0x000fc4000f8e00ff */
[----:B------:R-:W-:Y:S02]  /*1570*/  IMAD.U32 R11, RZ, RZ, UR7 ;  /* 0x00000007ff0b7e24 */ /* 0x000fe4000f8e00ff */
[----:B------:R-:W-:Y:S02]  /*1580*/  IMAD.MOV.U32 R8, RZ, RZ, 0x1e1 ;  /* 0x000001e1ff087424 */ /* 0x000fe400078e00ff */
[----:B------:R-:W-:Y:S02]  /*1590*/  IMAD.MOV.U32 R12, RZ, RZ, 0x1 ;  /* 0x00000001ff0c7424 */ /* 0x000fe400078e00ff */
[----:B0-----:R-:W-:-:S07]  /*15a0*/  IMAD.MOV.U32 R13, RZ, RZ, RZ ;  /* 0x000000ffff0d7224 */ /* 0x001fce00078e00ff */
[----:B------:R-:W-:-:S07]  /*15b0*/  LEPC R20, `(.L_x_18) ;  /* 0x000000001014794e */ /* 0x000fce0000000000 */
[----:B-1---5:R-:W-:Y:S05]  /*15c0*/  CALL.ABS.NOINC R14 ;  /* 0x000000000e007343 */ /* 0x022fea0003c00000 */
.L_x_18:
[----:B------:R-:W-:-:S13]  /*15d0*/  ISETP.NE.AND P0, PT, R90, 0x3, PT ;  /* 0x000000035a00780c */ /* 0x000fda0003f05270 */
[----:B------:R-:W-:Y:S05]  /*15e0*/  @!P0 BRA `(.L_x_19) ;  /* 0x0000000000048947 */ /* 0x000fea0003800000 */
[----:B------:R-:W-:Y:S01]  /*15f0*/  BPT.TRAP 0x1 ;  /* 0x000000040000795c */ /* 0x000fe20000300000 */
.L_x_19:
[----:B------:R-:W-:Y:S02]  /*1600*/  IMAD.U32 R3, RZ, RZ, UR39 ;  /* 0x00000027ff037e24 */ /* 0x000fe4000f8e00ff */
[----:B------:R-:W-:-:S03]  /*1610*/  IMAD.U32 R0, RZ, RZ, UR38 ;  /* 0x00000026ff007e24 */ /* 0x000fc6000f8e00ff */
[----:B------:R-:W-:Y:S02]  /*1620*/  LEA R3, R3, UR41, 0x3 ;  /* 0x0000002903037c11 */ /* 0x000fe4000f8e18ff */
[----:B------:R-:W-:-:S04]  /*1630*/  SHF.L.U32 R0, R0, 0x1f, RZ ;  /* 0x0000001f00007819 */ /* 0x000fc800000006ff */
[----:B------:R2:W3:Y:S01]  /*1640*/  SYNCS.PHASECHK.TRANS64.TRYWAIT P1, [R3+URZ], R0 ;  /* 0x00000000030075a7 */ /* 0x0004e2000802017f */
[----:B------:R-:W-:Y:S05]  /*1650*/  @!P0 BRA `(.L_x_20) ;  /* 0x0000000000048947 */ /* 0x000fea0003800000 */
[----:B------:R-:W-:Y:S01]  /*1660*/  BPT.TRAP 0x1 ;  /* 0x000000040000795c */ /* 0x000fe20000300000 */
.L_x_20:
[----:B---3--:R-:W-:Y:S05]  /*1670*/  @P1 BRA `(.L_x_21) ;  /* 0x0000000000081947 */ /* 0x008fea0003800000 */
[----:B------:R-:W3:Y:S02]  /*1680*/  SYNCS.PHASECHK.TRANS64.TRYWAIT P1, [R3+URZ], R0 ;  /* 0x00000000030075a7 */ /* 0x000ee4000802017f */
[----:B---3--:R-:W-:Y:S05]  /*1690*/  @!P1 BRA `(.L_x_22) ;  /* 0x0000006400f09947 */ /* 0x008fea0003800000 */
.L_x_21:
[----:B------:R-:W-:-:S04]  /*16a0*/  UISETP.LT.AND UP0, UPT, UR40, 0x1, UPT ;  /* 0x000000012800788c */ /* 0x000fc8000bf01270 */
[----:B------:R-:W-:-:S06]  /*16b0*/  USEL UR4, UR40, 0x1, UP0 ;  /* 0x0000000128047887 */ /* 0x000fcc0008000000 */
[----:B--23--:R-:W-:Y:S01]  /*16c0*/  IMAD.U32 R0, RZ, RZ, UR4 ;  /* 0x00000004ff007e24 */ /* 0x00cfe2000f8e00ff */
[----:B------:R-:W-:Y:S05]  /*16d0*/  WARPSYNC.ALL ;  /* 0x0000000000007948 */ /* 0x000fea0003800000 */
[----:B------:R-:W-:-:S04]  /*16e0*/  IADD3 R0, -R0, UR40, RZ ;  /* 0x0000002800007c10 */ /* 0x000fc8000fffe1ff */
[----:B------:R-:W-:Y:S01]  /*16f0*/  ISETP.GE.AND P1, PT, R0, 0x1, PT ;  /* 0x000000010000780c */ /* 0x000fe20003f26270 */
[----:B------:R-:W-:Y:S01]  /*1700*/  UIADD3 UR4, UR41, 0x33200, URZ ;  /* 0x0003320029047890 */ /* 0x000fe2000fffe03f */
[----:B------:R-:W-:Y:S01]  /*1710*/  WARPGROUP.ARRIVE ;  /* 0x00000000000079c5 */ /* 0x000fe20000000000 */
[----:B------:R-:W-:Y:S02]  /*1720*/  ULOP3.LUT UR42, UR42, 0x10000, URZ, 0xfc, !UPT ;  /* 0x000100002a2a7892 */ /* 0x000fe4000f8efc3f */
[----:B------:R-:W-:Y:S01]  /*1730*/  USHF.R.U32.HI UR4, URZ, 0x4, UR4 ;  /* 0x000000043f047899 */ /* 0x000fe20008011604 */
[----:B------:R-:W-:Y:S01]  /*1740*/  UMOV UR5, 0xc0000010 ;  /* 0xc000001000057882 */ /* 0x000fe20000000000 */
[----:B------:R-:W-:Y:S02]  /*1750*/  UMOV UR7, 0xc0000010 ;  /* 0xc000001000077882 */ /* 0x000fe40000000000 */
[----:B------:R-:W-:-:S04]  /*1760*/  ULOP3.LUT UR4, UR4, 0x3fff, URZ, 0xc0, !UPT ;  /* 0x00003fff04047892 */ /* 0x000fc8000f8ec03f */
[----:B------:R-:W-:Y:S02]  /*1770*/  ULOP3.LUT UR11, UR4, 0x10000, URZ, 0xfc, !UPT ;  /* 0x00010000040b7892 */ /* 0x000fe4000f8efc3f */
[----:B------:R-:W-:Y:S02]  /*1780*/  UIMAD UR4, UR39, 0x300, UR42 ;  /* 0x00000300270478a4 */ /* 0x000fe4000f8e022a */
[----:B------:R-:W-:Y:S02]  /*1790*/  ULEA UR6, UR39, UR11, 0x6 ;  /* 0x0000000b27067291 */ /* 0x000fe4000f8e303f */
[----:B------:R-:W-:Y:S02]  /*17a0*/  UIADD3 UR8, UR4, 0x100, URZ ;  /* 0x0000010004087890 */ /* 0x000fe4000fffe03f */
[----:B------:R-:W-:-:S05]  /*17b0*/  UIADD3 UR9, UR4, 0x200, URZ ;  /* 0x0000020004097890 */ /* 0x000fca000fffe03f */
[----:B------:R-:W-:Y:S01]  /*17c0*/  HGMMA.64x32x16.F32.BF16 R56, gdesc[UR4], RZ, !UPT, gsb0 ;  /* 0x00600000043879f0 */ /* 0x000fe2000c0018ff */
[----:B------:R-:W-:Y:S01]  /*17d0*/  UMOV UR4, UR8 ;  /* 0x0000000800047c82 */ /* 0x000fe20008000000 */
[----:B------:R-:W-:Y:S01]  /*17e0*/  UMOV UR5, 0xc0000010 ;  /* 0xc000001000057882 */ /* 0x000fe20000000000 */
[----:B------:R-:W-:Y:S02]  /*17f0*/  WARPGROUP.DEPBAR.LE gsb0, 0x0 ;  /* 0x00008000000079c5 */ /* 0x000fe40000010000 */
[----:B------:R-:W-:-:S06]  /*1800*/  WARPGROUP.ARRIVE ;  /* 0x00000000000079c5 */ /* 0x000fcc0000000000 */
[----:B------:R-:W-:Y:S01]  /*1810*/  HGMMA.64x32x16.F32.BF16 R40, gdesc[UR4], RZ, !UPT, gsb0 ;  /* 0x00600000042879f0 */ /* 0x000fe2000c0018ff */
[----:B------:R-:W-:Y:S01]  /*1820*/  UMOV UR4, UR9 ;  /* 0x0000000900047c82 */ /* 0x000fe20008000000 */
[----:B------:R-:W-:Y:S01]  /*1830*/  UMOV UR5, 0xc0000010 ;  /* 0xc000001000057882 */ /* 0x000fe20000000000 */
[----:B------:R-:W-:Y:S02]  /*1840*/  WARPGROUP.DEPBAR.LE gsb0, 0x0 ;  /* 0x00008000000079c5 */ /* 0x000fe40000010000 */
[----:B------:R-:W-:-:S06]  /*1850*/  WARPGROUP.ARRIVE ;  /* 0x00000000000079c5 */ /* 0x000fcc0000000000 */
[----:B------:R-:W-:Y:S03]  /*1860*/  HGMMA.64x32x16.F32.BF16 R24, gdesc[UR4], RZ, !UPT, gsb0 ;  /* 0x00600000041879f0 */ /* 0x000fe6000c0018ff */
[----:B------:R-:W-:Y:S02]  /*1870*/  WARPGROUP.DEPBAR.LE gsb0, 0x0 ;  /* 0x00008000000079c5 */ /* 0x000fe40000010000 */
[----:B------:R-:W-:Y:S05]  /*1880*/  @!P1 BRA `(.L_x_23) ;  /* 0x0000000000e89947 */ /* 0x000fea0003800000 */
[----:B------:R-:W-:Y:S01]  /*1890*/  UIADD3 UR4, UR39, 0x1, URZ ;  /* 0x0000000127047890 */ /* 0x000fe2000fffe03f */
[----:B------:R-:W-:Y:S02]  /*18a0*/  IMAD.MOV.U32 R3, RZ, RZ, R0 ;  /* 0x000000ffff037224 */ /* 0x000fe400078e0000 */
[----:B01----:R-:W-:Y:S01]  /*18b0*/  IMAD.U32 R4, RZ, RZ, UR39 ;  /* 0x00000027ff047e24 */ /* 0x003fe2000f8e00ff */
[----:B------:R-:W-:-:S04]  /*18c0*/  UISETP.NE.AND UP0, UPT, UR4, 0x11, UPT ;  /* 0x000000110400788c */ /* 0x000fc8000bf05270 */
[----:B------:R-:W-:Y:S02]  /*18d0*/  USEL UR5, URZ, 0x1, UP0 ;  /* 0x000000013f057887 */ /* 0x000fe40008000000 */
[----:B------:R-:W-:Y:S02]  /*18e0*/  USEL UR8, UR4, URZ, UP0 ;  /* 0x0000003f04087287 */ /* 0x000fe40008000000 */
[----:B------:R-:W-:-:S06]  /*18f0*/  ULOP3.LUT UR5, UR38, UR5, URZ, 0x3c, !UPT ;  /* 0x0000000526057292 */ /* 0x000fcc000f8e3c3f */
[----:B------:R-:W-:-:S07]  /*1900*/  IMAD.U32 R7, RZ, RZ, UR5 ;  /* 0x00000005ff077e24 */ /* 0x000fce000f8e00ff */
.L_x_30:
[----:B------:R-:W-:Y:S05]  /*1910*/  @!P0 BRA `(.L_x_24) ;  /* 0x0000000000048947 */ /* 0x000fea0003800000 */
[----:B------:R-:W-:Y:S01]  /*1920*/  BPT.TRAP 0x1 ;  /* 0x000000040000795c */ /* 0x000fe20000300000 */
.L_x_24:
[----:B------:R-:W-:Y:S01]  /*1930*/  ULEA UR4, UR8, UR41, 0x3 ;  /* 0x0000002908047291 */ /* 0x000fe2000f8e183f */
[----:B------:R-:W-:-:S08]  /*1940*/  SHF.L.U32 R5, R7, 0x1f, RZ ;  /* 0x0000001f07057819 */ /* 0x000fd000000006ff */
[----:B------:R0:W1:Y:S01]  /*1950*/  SYNCS.PHASECHK.TRANS64.TRYWAIT P1, [UR4], R5 ;  /* 0x00000005ff0075a7 */ /* 0x0000620008020144 */
[----:B------:R-:W-:Y:S05]  /*1960*/  @!P0 BRA `(.L_x_25) ;  /* 0x0000000000048947 */ /* 0x000fea0003800000 */
[----:B------:R-:W-:Y:S01]  /*1970*/  BPT.TRAP 0x1 ;  /* 0x000000040000795c */ /* 0x000fe20000300000 */
.L_x_25:
[----:B-1----:R-:W-:Y:S05]  /*1980*/  @P1 BRA `(.L_x_26) ;  /* 0x0000000000081947 */ /* 0x002fea0003800000 */
[----:B------:R-:W1:Y:S02]  /*1990*/  SYNCS.PHASECHK.TRANS64.TRYWAIT P1, [UR4], R5 ;  /* 0x00000005ff0075a7 */ /* 0x000e640008020144 */
[----:B-1----:R-:W-:Y:S05]  /*19a0*/  @!P1 BRA `(.L_x_27) ;  /* 0x0000006400409947 */ /* 0x002fea0003800000 */
.L_x_26:
[----:B------:R-:W-:Y:S01]  /*19b0*/  ULEA UR6, UR8, UR11, 0x6 ;  /* 0x0000000b08067291 */ /* 0x000fe2000f8e303f */
[----:B------:R-:W-:Y:S01]  /*19c0*/  WARPGROUP.ARRIVE ;  /* 0x00000000000079c5 */ /* 0x000fe20000000000 */
[----:B------:R-:W-:Y:S01]  /*19d0*/  UIMAD UR4, UR8, 0x300, UR42 ;  /* 0x00000300080478a4 */ /* 0x000fe2000f8e022a */
[----:B------:R-:W-:Y:S01]  /*19e0*/  UMOV UR7, 0xc0000010 ;  /* 0xc000001000077882 */ /* 0x000fe20000000000 */
[----:B------:R-:W-:Y:S02]  /*19f0*/  UMOV UR5, 0xc0000010 ;  /* 0xc000001000057882 */ /* 0x000fe40000000000 */
[----:B------:R-:W-:Y:S02]  /*1a00*/  UIADD3 UR9, UR4, 0x100, URZ ;  /* 0x0000010004097890 */ /* 0x000fe4000fffe03f */
[----:B------:R-:W-:-:S03]  /*1a10*/  UIADD3 UR10, UR4, 0x200, URZ ;  /* 0x00000200040a7890 */ /* 0x000fc6000fffe03f */
[----:B------:R-:W-:Y:S01]  /*1a20*/  HGMMA.64x32x16.F32.BF16 R56, gdesc[UR4], R56, gsb0 ;  /* 0x00600000043879f0 */ /* 0x000fe20008001838 */
[----:B------:R-:W-:Y:S01]  /*1a30*/  UMOV UR5, 0xc0000010 ;  /* 0xc000001000057882 */ /* 0x000fe20000000000 */
[----:B------:R-:W-:Y:S01]  /*1a40*/  UMOV UR4, UR9 ;  /* 0x0000000900047c82 */ /* 0x000fe20008000000 */
[----:B------:R-:W-:Y:S02]  /*1a50*/  WARPGROUP.DEPBAR.LE gsb0, 0x0 ;  /* 0x00008000000079c5 */ /* 0x000fe40000010000 */
[----:B------:R-:W-:-:S06]  /*1a60*/  WARPGROUP.ARRIVE ;  /* 0x00000000000079c5 */ /* 0x000fcc0000000000 */
[----:B------:R-:W-:Y:S01]  /*1a70*/  HGMMA.64x32x16.F32.BF16 R40, gdesc[UR4], R40, gsb0 ;  /* 0x00600000042879f0 */ /* 0x000fe20008001828 */
[----:B------:R-:W-:Y:S01]  /*1a80*/  UMOV UR4, UR10 ;  /* 0x0000000a00047c82 */ /* 0x000fe20008000000 */
[----:B------:R-:W-:Y:S01]  /*1a90*/  UMOV UR5, 0xc0000010 ;  /* 0xc000001000057882 */ /* 0x000fe20000000000 */
[----:B------:R-:W-:Y:S02]  /*1aa0*/  WARPGROUP.DEPBAR.LE gsb0, 0x0 ;  /* 0x00008000000079c5 */ /* 0x000fe40000010000 */
[----:B------:R-:W-:-:S06]  /*1ab0*/  WARPGROUP.ARRIVE ;  /* 0x00000000000079c5 */ /* 0x000fcc0000000000 */
[----:B------:R-:W-:Y:S03]  /*1ac0*/  HGMMA.64x32x16.F32.BF16 R24, gdesc[UR4], R24, gsb0 ;  /* 0x00600000041879f0 */ /* 0x000fe60008001818 */
[----:B------:R-:W-:Y:S02]  /*1ad0*/  WARPGROUP.DEPBAR.LE gsb0, 0x0 ;  /* 0x00008000000079c5 */ /* 0x000fe40000010000 */
[----:B------:R-:W-:Y:S05]  /*1ae0*/  @!P0 BRA `(.L_x_28) ;  /* 0x0000000000048947 */ /* 0x000fea0003800000 */
[----:B------:R-:W-:Y:S01]  /*1af0*/  BPT.TRAP 0x1 ;  /* 0x000000040000795c */ /* 0x000fe20000300000 */
.L_x_28:
[----:B------:R-:W-:-:S13]  /*1b00*/  ISETP.NE.AND P1, PT, R23, RZ, PT ;  /* 0x000000ff1700720c */ /* 0x000fda0003f25270 */
[----:B01----:R-:W-:-:S05]  /*1b10*/  @P1 LEA R5, R4, UR41, 0x3 ;  /* 0x0000002904051c11 */ /* 0x003fca000f8e18ff */
[----:B------:R-:W-:-:S05]  /*1b20*/  @P1 VIADD R5, R5, 0x88 ;  /* 0x0000008805051836 */ /* 0x000fca0000000000 */
[----:B------:R-:W-:-:S04]  /*1b30*/  @P1 PRMT R5, R22, 0x654, R5 ;  /* 0x0000065416051816 */ /* 0x000fc80000000005 */
[----:B------:R0:W-:Y:S01]  /*1b40*/  @P1 SYNCS.ARRIVE.TRANS64.RED.A1T0 RZ, [R5+URZ], RZ ;  /* 0x000000ff05ff19a7 */ /* 0x0001e2000810043f */
[----:B------:R-:W-:-:S13]  /*1b50*/  ISETP.GT.U32.AND P1, PT, R19, 0x1, PT ;  /* 0x000000011300780c */ /* 0x000fda0003f24070 */
[----:B0-----:R-:W-:Y:S05]  /*1b60*/  @P1 BRA `(.L_x_29) ;  /* 0x0000000000041947 */ /* 0x001fea0003800000 */
[----:B------:R-:W-:Y:S01]  /*1b70*/  BPT.TRAP 0x1 ;  /* 0x000000040000795c */ /* 0x000fe20000300000 */
.L_x_29:
[----:B------:R-:W-:Y:S01]  /*1b80*/  UIADD3 UR8, UR8, 0x1, URZ ;  /* 0x0000000108087890 */ /* 0x000fe2000fffe03f */
[C---:B------:R-:W-:Y:S01]  /*1b90*/  ISETP.GT.AND P2, PT, R3.reuse, 0x1, PT ;  /* 0x000000010300780c */ /* 0x040fe20003f44270 */
[----:B------:R-:W-:Y:S02]  /*1ba0*/  VIADD R4, R4, 0x1 ;  /* 0x0000000104047836 */ /* 0x000fe40000000000 */
[----:B------:R-:W-:Y:S01]  /*1bb0*/  UISETP.NE.AND UP0, UPT, UR8, 0x11, UPT ;  /* 0x000000110800788c */ /* 0x000fe2000bf05270 */
[----:B------:R-:W-:Y:S02]  /*1bc0*/  VIADD R3, R3, 0xffffffff ;  /* 0xffffffff03037836 */ /* 0x000fe40000000000 */
[C---:B------:R-:W-:Y:S01]  /*1bd0*/  ISETP.NE.AND P1, PT, R4.reuse, 0x11, PT ;  /* 0x000000110400780c */ /* 0x040fe20003f25270 */
[----:B------:R-:W-:Y:S02]  /*1be0*/  USEL UR4, URZ, 0x1, UP0 ;  /* 0x000000013f047887 */ /* 0x000fe40008000000 */
[----:B------:R-:W-:Y:S01]  /*1bf0*/  USEL UR8, UR8, URZ, UP0 ;  /* 0x0000003f08087287 */ /* 0x000fe20008000000 */
[----:B------:R-:W-:-:S03]  /*1c00*/  SEL R4, R4, RZ, P1 ;  /* 0x000000ff04047207 */ /* 0x000fc60000800000 */
[----:B------:R-:W-:Y:S01]  /*1c10*/  LOP3.LUT R7, R7, UR4, RZ, 0x3c, !PT ;  /* 0x0000000407077c12 */ /* 0x000fe2000f8e3cff */
[----:B------:R-:W-:Y:S07]  /*1c20*/  @P2 BRA `(.L_x_30) ;  /* 0xfffffffc00382947 */ /* 0x000fee000383ffff */
.L_x_23:
[----:B------:R-:W2:Y:S02]  /*1c30*/  LDC R3, c[0x0][0x28c] ;  /* 0x0000a300ff037b82 */ /* 0x000ea40000000800 */
[----:B--2---:R-:W-:-:S13]  /*1c40*/  ISETP.GE.AND P1, PT, R3, 0x1, PT ;  /* 0x000000010300780c */ /* 0x004fda0003f26270 */
[----:B------:R-:W-:Y:S05]  /*1c50*/  @!P1 BRA `(.L_x_31) ;  /* 0x0000000000389947 */ /* 0x000fea0003800000 */
[----:B------:R-:W-:Y:S05]  /*1c60*/  @!P0 BRA `(.L_x_32) ;  /* 0x0000000000048947 */ /* 0x000fea0003800000 */
[----:B------:R-:W-:Y:S01]  /*1c70*/  BPT.TRAP 0x1 ;  /* 0x000000040000795c */ /* 0x000fe20000300000 */
.L_x_32:
[----:B------:R-:W-:-:S13]  /*1c80*/  ISETP.NE.AND P0, PT, R23, RZ, PT ;  /* 0x000000ff1700720c */ /* 0x000fda0003f05270 */
[----:B------:R-:W-:-:S04]  /*1c90*/  @P0 VIADD R0, R0, UR39 ;  /* 0x0000002700000c36 */ /* 0x000fc80008000000 */
[----:B01----:R-:W-:-:S05]  /*1ca0*/  @P0 IMAD.WIDE.U32 R4, R0, -0xf0f0f0f, RZ ;  /* 0xf0f0f0f100040825 */ /* 0x003fca00078e00ff */
[----:B------:R-:W-:-:S05]  /*1cb0*/  @P0 SHF.R.U32.HI R5, RZ, 0x4, R5 ;  /* 0x00000004ff050819 */ /* 0x000fca0000011605 */
[----:B------:R-:W-:-:S05]  /*1cc0*/  @P0 IMAD R0, R5, -0x11, R0 ;  /* 0xffffffef05000824 */ /* 0x000fca00078e0200 */
[----:B------:R-:W-:-:S05]  /*1cd0*/  @P0 LEA R0, R0, UR41, 0x3 ;  /* 0x0000002900000c11 */ /* 0x000fca000f8e18ff */
[----:B------:R-:W-:-:S05]  /*1ce0*/  @P0 VIADD R3, R0, 0x88 ;  /* 0x0000008800030836 */ /* 0x000fca0000000000 */
[----:B------:R-:W-:-:S04]  /*1cf0*/  @P0 PRMT R3, R22, 0x654, R3 ;  /* 0x0000065416030816 */ /* 0x000fc80000000003 */
[----:B------:R2:W-:Y:S01]  /*1d00*/  @P0 SYNCS.ARRIVE.TRANS64.RED.A1T0 RZ, [R3+URZ], RZ ;  /* 0x000000ff03ff09a7 */ /* 0x0005e2000810043f */
[----:B------:R-:W-:-:S13]  /*1d10*/  ISETP.GT.U32.AND P0, PT, R19, 0x1, PT ;  /* 0x000000011300780c */ /* 0x000fda0003f04070 */
[----:B--2---:R-:W-:Y:S05]  /*1d20*/  @P0 BRA `(.L_x_31) ;  /* 0x0000000000040947 */ /* 0x004fea0003800000 */
[----:B------:R-:W-:Y:S01]  /*1d30*/  BPT.TRAP 0x1 ;  /* 0x000000040000795c */ /* 0x000fe20000300000 */
.L_x_31:
[----:B------:R-:W2:Y:S01]  /*1d40*/  LDC R6, c[0x0][0x288] ;  /* 0x0000a200ff067b82 */ /* 0x000ea20000000800 */
[--C-:B------:R-:W-:Y:S01]  /*1d50*/  SHF.R.U32.HI R0, RZ, 0x2, R18.reuse ;  /* 0x00000002ff007819 */ /* 0x100fe20000011612 */
[----:B------:R-:W-:Y:S01]  /*1d60*/  IMAD.SHL.U32 R9, R76, 0x20, RZ ;  /* 0x000000204c097824 */ /* 0x000fe200078e00ff */
[----:B01----:R-:W-:Y:S01]  /*1d70*/  SHF.R.U32.HI R5, RZ, 0x7, R18 ;  /* 0x00000007ff057819 */ /* 0x003fe20000011612 */
[----:B------:R-:W-:Y:S01]  /*1d80*/  UIADD3 UR39, UR40, UR39, URZ ;  /* 0x0000002728277290 */ /* 0x000fe2000fffe03f */
[----:B------:R-:W-:Y:S01]  /*1d90*/  LOP3.LUT R3, R0, 0x7, RZ, 0xc0, !PT ;  /* 0x0000000700037812 */ /* 0x000fe200078ec0ff */
[C---:B------:R-:W-:Y:S01]  /*1da0*/  IMAD.SHL.U32 R14, R18.reuse, 0x2, RZ ;  /* 0x00000002120e7824 */ /* 0x040fe200078e00ff */
[----:B------:R-:W-:Y:S01]  /*1db0*/  LOP3.LUT R0, R5, 0x1, RZ, 0xc0, !PT ;  /* 0x0000000105007812 */ /* 0x000fe200078ec0ff */
[----:B------:R-:W-:Y:S01]  /*1dc0*/  UISETP.GT.U32.AND UP0, UPT, UR39, 0x10, UPT ;  /* 0x000000102700788c */ /* 0x000fe2000bf04070 */
[C---:B------:R-:W-:Y:S01]  /*1dd0*/  LOP3.LUT R4, R18.reuse, 0x60, RZ, 0xc0, !PT ;  /* 0x0000006012047812 */ /* 0x040fe200078ec0ff */
[----:B------:R-:W-:Y:S01]  /*1de0*/  ULDC UR7, c[0x0][0x284] ;  /* 0x0000a10000077ab9 */ /* 0x000fe20000000800 */
[----:B------:R-:W-:Y:S01]  /*1df0*/  LOP3.LUT R5, R18, 0x3, RZ, 0xc0, !PT ;  /* 0x0000000312057812 */ /* 0x000fe200078ec0ff */
[----:B------:R-:W-:Y:S01]  /*1e00*/  IMAD.SHL.U32 R8, R0, 0x40, RZ ;  /* 0x0000004000087824 */ /* 0x000fe200078e00ff */
[----:B------:R-:W-:Y:S01]  /*1e10*/  SHF.R.U32.HI R4, RZ, 0x1, R4 ;  /* 0x00000001ff047819 */ /* 0x000fe20000011604 */
[----:B------:R-:W-:Y:S01]  /*1e20*/  UISETP.LT.U32.AND UP0, UPT, UR40, 0x11, UP0 ;  /* 0x000000112800788c */ /* 0x000fe20008701070 */
[----:B------:R-:W-:Y:S01]  /*1e30*/  SHF.R.S32.HI R77, RZ, 0x1f, R75 ;  /* 0x0000001fff4d7819 */ /* 0x000fe2000001144b */
[----:B------:R-:W-:Y:S01]  /*1e40*/  UISETP.GE.U32.AND UP1, UPT, UR40, 0x11, UPT ;  /* 0x000000112800788c */ /* 0x000fe2000bf26070 */
[--C-:B------:R-:W-:Y:S01]  /*1e50*/  IADD3 R7, RZ, -R4, -R3.reuse ;  /* 0x80000004ff077210 */ /* 0x100fe20007ffe803 */
[----:B------:R-:W-:Y:S01]  /*1e60*/  ULDC.64 UR8, c[0x0][0x5d0] ;  /* 0x0001740000087ab9 */ /* 0x000fe20000000a00 */
[----:B------:R-:W-:Y:S01]  /*1e70*/  LOP3.LUT R3, R8, 0x40, R3, 0xe2, !PT ;  /* 0x0000004008037812 */ /* 0x000fe200078ee203 */
[----:B------:R-:W-:Y:S01]  /*1e80*/  UIMAD.WIDE.U32 UR4, UR39, -0xf0f0f0f, URZ ;  /* 0xf0f0f0f1270478a5 */ /* 0x000fe2000f8e003f */
[C---:B------:R-:W-:Y:S01]  /*1e90*/  LOP3.LUT R14, R9.reuse, 0x6, R14, 0xf8, !PT ;  /* 0x00000006090e7812 */ /* 0x040fe200078ef80e */
[----:B------:R-:W-:Y:S01]  /*1ea0*/  USEL UR6, URZ, 0x1, !UP0 ;  /* 0x000000013f067887 */ /* 0x000fe2000c000000 */
[C---:B------:R-:W-:Y:S01]  /*1eb0*/  IMAD.WIDE R10, R74.reuse, 0x180, RZ ;  /* 0x000001804a0a7825 */ /* 0x040fe200078e02ff */
[----:B--2---:R-:W-:Y:S01]  /*1ec0*/  ISETP.GE.AND P0, PT, R9, R6, PT ;  /* 0x000000060900720c */ /* 0x004fe20003f06270 */
[----:B------:R-:W-:Y:S01]  /*1ed0*/  USHF.R.U32.HI UR4, URZ, 0x4, UR5 ;  /* 0x000000043f047899 */ /* 0x000fe20008011605 */
[----:B------:R-:W-:Y:S01]  /*1ee0*/  SHF.R.S32.HI R15, RZ, 0x1f, R14 ;  /* 0x0000001fff0f7819 */ /* 0x000fe2000001140e */
[----:B------:R-:W-:Y:S01]  /*1ef0*/  IMAD R8, R5, -0x2, R6 ;  /* 0xfffffffe05087824 */ /* 0x000fe200078e0206 */
[----:B------:R-:W-:Y:S01]  /*1f00*/  ULOP3.LUT UR38, UR38, UR6, URZ, 0x3c, !UPT ;  /* 0x0000000626267292 */ /* 0x000fe2000f8e3c3f */
[----:B------:R-:W-:Y:S01]  /*1f10*/  IMAD R5, R74, 0x180, RZ ;  /* 0x000001804a057824 */ /* 0x000fe200078e02ff */
[----:B------:R-:W-:Y:S01]  /*1f20*/  LOP3.LUT R89, R10, R3, R4, 0xfe, !PT ;  /* 0x000000030a597212 */ /* 0x000fe200078efe04 */
[----:B------:R-:W-:Y:S01]  /*1f30*/  IMAD R6, R77, UR8, RZ ;  /* 0x000000084d067c24 */ /* 0x000fe2000f8e02ff */
[----:B------:R-:W-:Y:S01]  /*1f40*/  UIMAD UR39, UR4, -0x11, UR39 ;  /* 0xffffffef042778a4 */ /* 0x000fe2000f8e0227 */
[----:B------:R-:W-:Y:S01]  /*1f50*/  IMAD R0, R0, -0x40, R7 ;  /* 0xffffffc000007824 */ /* 0x000fe200078e0207 */
[----:B------:R-:W-:Y:S01]  /*1f60*/  ISETP.GE.OR P0, PT, R5, UR7, P0 ;  /* 0x0000000705007c0c */ /* 0x000fe20008706670 */
[C---:B------:R-:W-:Y:S01]  /*1f70*/  IMAD R13, R75.reuse, UR9, R6 ;  /* 0x000000094b0d7c24 */ /* 0x040fe2000f8e0206 */
[----:B------:R-:W-:Y:S01]  /*1f80*/  @UP1 ULOP3.LUT UR38, UR38, 0x1, UR4, 0x78, !UPT ;  /* 0x0000000126261892 */ /* 0x000fe2000f8e7804 */
[----:B------:R-:W-:Y:S01]  /*1f90*/  IMAD.WIDE.U32 R6, R75, UR8, R14 ;  /* 0x000000084b067c25 */ /* 0x000fe2000f8e000e */
[----:B------:R-:W-:-:S03]  /*1fa0*/  IADD3 R4, -R5, UR7, R0 ;  /* 0x0000000705047c10 */ /* 0x000fc6000fffe100 */
[----:B------:R-:W-:Y:S02]  /*1fb0*/  IMAD.IADD R7, R7, 0x1, R13 ;  /* 0x0000000107077824 */ /* 0x000fe400078e020d */
[----:B------:R-:W-:Y:S02]  /*1fc0*/  IMAD.IADD R0, R8, 0x1, -R9 ;  /* 0x0000000108007824 */ /* 0x000fe400078e0a09 */
[----:B------:R-:W-:Y:S02]  /*1fd0*/  IMAD.MOV.U32 R3, RZ, RZ, -0x1 ;  /* 0xffffffffff037424 */ /* 0x000fe400078e00ff */
[----:B------:R-:W-:Y:S05]  /*1fe0*/  @P0 BRA `(.L_x_33) ;  /* 0x0000003800b00947 */ /* 0x000fea0003800000 */
[----:B------:R-:W0:Y:S01]  /*1ff0*/  LDC.64 R8, c[0x0][0x5c8] ;  /* 0x00017200ff087b82 */ /* 0x000e220000000a00 */
[----:B-----5:R-:W-:Y:S01]  /*2000*/  FSETP.NEU.AND P0, PT, R73, RZ, PT ;  /* 0x000000ff4900720b */ /* 0x020fe20003f0d000 */
[----:B------:R-:W-:Y:S01]  /*2010*/  BSSY B0, `(.L_x_33) ;  /* 0x00003a9000007945 */ /* 0x000fe20003800000 */
[----:B------:R-:W-:-:S04]  /*2020*/  ISETP.GT.AND P1, PT, R4, RZ, PT ;  /* 0x000000ff0400720c */ /* 0x000fc80003f24270 */
[----:B------:R-:W-:Y:S01]  /*2030*/  ISETP.GT.AND P2, PT, R0, RZ, P1 ;  /* 0x000000ff0000720c */ /* 0x000fe20000f44270 */
[-C--:B0-----:R-:W-:Y:S02]  /*2040*/  IMAD R12, R11, R8.reuse, RZ ;  /* 0x000000080b0c7224 */ /* 0x081fe400078e02ff */
[----:B------:R-:W-:-:S04]  /*2050*/  IMAD.WIDE.U32 R80, R89, R8, R6 ;  /* 0x0000000859507225 */ /* 0x000fc800078e0006 */
[----:B------:R-:W-:-:S04]  /*2060*/  IMAD R5, R89, R9, R12 ;  /* 0x0000000959057224 */ /* 0x000fc800078e020c */
[----:B------:R-:W-:Y:S01]  /*2070*/  IMAD.IADD R91, R81, 0x1, R5 ;  /* 0x00000001515b7824 */ /* 0x000fe200078e0205 */
[----:B------:R-:W-:Y:S06]  /*2080*/  @!P0 BRA `(.L_x_34) ;  /* 0x0000002800388947 */ /* 0x000fec0003800000 */
[----:B------:R-:W0:Y:S01]  /*2090*/  LDC.64 R84, c[0x0][0x5b8] ;  /* 0x00016e00ff547b82 */ /* 0x000e220000000a00 */
[----:B------:R-:W-:-:S07]  /*20a0*/  ULDC.64 UR4, c[0x0][0x5c0] ;  /* 0x0001700000047ab9 */ /* 0x000fce0000000a00 */
[----:B------:R-:W1:Y:S08]  /*20b0*/  LDC.64 R20, c[0x0][0x5b0] ;  /* 0x00016c00ff147b82 */ /* 0x000e700000000a00 */
[----:B------:R-:W2:Y:S01]  /*20c0*/  LDC.64 R86, c[0x0][0x5a8] ;  /* 0x00016a00ff567b82 */ /* 0x000ea20000000a00 */
[-C--:B0-----:R-:W-:Y:S02]  /*20d0*/  IMAD R6, R77, R84.reuse, RZ ;  /* 0x000000544d067224 */ /* 0x081fe400078e02ff */
[----:B------:R-:W-:-:S04]  /*20e0*/  IMAD.WIDE.U32 R82, R75, R84, R14 ;  /* 0x000000544b527225 */ /* 0x000fc800078e000e */
[----:B------:R-:W-:Y:S02]  /*20f0*/  IMAD R81, R75, R85, R6 ;  /* 0x000000554b517224 */ /* 0x000fe400078e0206 */
[-C--:B-1----:R-:W-:Y:S02]  /*2100*/  IMAD R10, R11, R20.reuse, RZ ;  /* 0x000000140b0a7224 */ /* 0x082fe400078e02ff */
[----:B------:R-:W-:Y:S02]  /*2110*/  IMAD.IADD R13, R83, 0x1, R81 ;  /* 0x00000001530d7824 */ /* 0x000fe400078e0251 */
[----:B------:R-:W-:Y:S02]  /*2120*/  IMAD.MOV.U32 R12, RZ, RZ, R82 ;  /* 0x000000ffff0c7224 */ /* 0x000fe400078e0052 */
[C---:B------:R-:W-:Y:S02]  /*2130*/  IMAD R85, R89.reuse, R21, R10 ;  /* 0x0000001559557224 */ /* 0x040fe400078e020a */
[----:B------:R-:W-:-:S04]  /*2140*/  IMAD.WIDE.U32 R10, R89, R20, R12 ;  /* 0x00000014590a7225 */ /* 0x000fc800078e000c */
[----:B------:R-:W-:Y:S01]  /*2150*/  IMAD.IADD R5, R11, 0x1, R85 ;  /* 0x000000010b057824 */ /* 0x000fe200078e0255 */
[----:B--2---:R-:W-:-:S04]  /*2160*/  LEA R6, P0, R10, R86, 0x1 ;  /* 0x000000560a067211 */ /* 0x004fc800078008ff */
[----:B------:R-:W-:-:S05]  /*2170*/  LEA.HI.X R7, R10, R87, R5, 0x1, P0 ;  /* 0x000000570a077211 */ /* 0x000fca00000f0c05 */
[----:B------:R-:W2:Y:S01]  /*2180*/  @P2 LDG.E.LTC128B.U16 R5, desc[UR36][R6.64] ;  /* 0x0000002406052981 */ /* 0x000ea2000c1e1520 */
[----:B------:R-:W-:Y:S01]  /*2190*/  IMAD.WIDE.U32 R76, R89, R20, R14 ;  /* 0x00000014594c7225 */ /* 0x000fe200078e000e */
[----:B------:R-:W-:Y:S01]  /*21a0*/  ISETP.GT.AND P3, PT, R0, 0x1, P1 ;  /* 0x000000010000780c */ /* 0x000fe20000f64270 */
[----:B------:R-:W-:Y:S02]  /*21b0*/  BSSY B1, `(.L_x_35) ;  /* 0x0000011000017945 */ /* 0x000fe40003800000 */
[----:B------:R-:W-:Y:S02]  /*21c0*/  IMAD.IADD R77, R85, 0x1, R77 ;  /* 0x00000001554d7824 */ /* 0x000fe400078e024d */
[----:B------:R-:W-:-:S04]  /*21d0*/  IMAD.WIDE.U32 R78, R75, R84, R76 ;  /* 0x000000544b4e7225 */ /* 0x000fc800078e004c */
[----:B--2---:R-:W-:-:S04]  /*21e0*/  IMAD.U32 R10, R5, 0x10000, RZ ;  /* 0x00010000050a7824 */ /* 0x004fc800078e00ff */
[----:B------:R-:W-:Y:S01]  /*21f0*/  FMUL R11, R10, R73 ;  /* 0x000000490a0b7220 */ /* 0x000fe20000400000 */
[----:B------:R-:W-:-:S03]  /*2200*/  LEA R10, P0, R80, UR4, 0x1 ;  /* 0x00000004500a7c11 */ /* 0x000fc6000f8008ff */
[----:B------:R-:W-:Y:S01]  /*2210*/  FFMA R11, R56, R72, R11 ;  /* 0x00000048380b7223 */ /* 0x000fe2000000000b */
[----:B------:R-:W-:Y:S01]  /*2220*/  IMAD.IADD R56, R81, 0x1, R79 ;  /* 0x0000000151387824 */ /* 0x000fe200078e024f */
[----:B------:R-:W-:-:S03]  /*2230*/  SHF.L.U64.HI R79, R20, 0x3, R21 ;  /* 0x00000003144f7819 */ /* 0x000fc60000010215 */
[----:B------:R-:W-:Y:S02]  /*2240*/  F2FP.BF16.F32.PACK_AB R74, RZ, R11 ;  /* 0x0000000bff4a723e */ /* 0x000fe400000010ff */
[----:B------:R-:W-:Y:S02]  /*2250*/  LEA.HI.X R11, R80, UR5, R91, 0x1, P0 ;  /* 0x00000005500b7c11 */ /* 0x000fe400080f0c5b */
[----:B------:R-:W-:-:S03]  /*2260*/  LEA R76, P0, R78, R86, 0x1 ;  /* 0x000000564e4c7211 */ /* 0x000fc600078008ff */
[----:B------:R0:W-:Y:S01]  /*2270*/  @P2 STG.E.U16 desc[UR36][R10.64], R74 ;  /* 0x0000004a0a002986 */ /* 0x0001e2000c101524 */
[----:B------:R-:W-:Y:S01]  /*2280*/  LEA.HI.X R77, R78, R87, R56, 0x1, P0 ;  /* 0x000000574e4d7211 */ /* 0x000fe200000f0c38 */
[----:B------:R-:W-:Y:S01]  /*2290*/  IMAD.SHL.U32 R78, R20, 0x8, RZ ;  /* 0x00000008144e7824 */ /* 0x000fe200078e00ff */
[----:B------:R-:W-:Y:S07]  /*22a0*/  @!P3 BRA `(.L_x_36) ;  /* 0x000000000004b947 */ /* 0x000fee0003800000 */
[----:B------:R1:W5:Y:S02]  /*22b0*/  LDG.E.LTC128B.U16 R5, desc[UR36][R76.64+0x2] ;  /* 0x000002244c057981 */ /* 0x000364000c1e1520 */
.L_x_36:
[----:B------:R-:W-:Y:S05]  /*22c0*/  BSYNC B1 ;  /* 0x0000000000017941 */ /* 0x000fea0003800000 */
.L_x_35:
[----:B-----5:R-:W-:Y:S01]  /*22d0*/  IMAD.U32 R12, R5, 0x10000, RZ ;  /* 0x00010000050c7824 */ /* 0x020fe200078e00ff */
[----:B------:R-:W-:Y:S01]  /*22e0*/  ISETP.GT.AND P0, PT, R4, 0x8, PT ;  /* 0x000000080400780c */ /* 0x000fe20003f04270 */
[----:B------:R-:W-:-:S04]  /*22f0*/  IMAD.WIDE.U32 R78, R89, R20, R78 ;  /* 0x00000014594e7225 */ /* 0x000fc800078e004e */
[----:B------:R-:W-:Y:S01]  /*2300*/  FMUL R12, R12, R73 ;  /* 0x000000490c0c7220 */ /* 0x000fe20000400000 */
[----:B------:R-:W-:Y:S01]  /*2310*/  ISETP.GT.AND P2, PT, R0, RZ, P0 ;  /* 0x000000ff0000720c */ /* 0x000fe20000744270 */
[--C-:B------:R-:W-:Y:S01]  /*2320*/  IMAD.IADD R85, R85, 0x1, R79.reuse ;  /* 0x0000000155557824 */ /* 0x100fe200078e024f */
[----:B------:R-:W-:Y:S01]  /*2330*/  IADD3 R82, P4, R82, R78, RZ ;  /* 0x0000004e52527210 */ /* 0x000fe20007f9e0ff */
[----:B------:R-:W-:Y:S01]  /*2340*/  FFMA R57, R57, R72, R12 ;  /* 0x0000004839397223 */ /* 0x000fe2000000000c */
[----:B------:R-:W-:-:S03]  /*2350*/  PRMT R79, R5, 0x7610, R79 ;  /* 0x00007610054f7816 */ /* 0x000fc6000000004f */
[----:B------:R-:W-:Y:S01]  /*2360*/  IMAD.X R13, R85, 0x1, R13, P4 ;  /* 0x00000001550d7824 */ /* 0x000fe200020e060d */
[----:B------:R-:W-:Y:S02]  /*2370*/  F2FP.BF16.F32.PACK_AB R57, RZ, R57 ;  /* 0x00000039ff39723e */ /* 0x000fe400000010ff */
[C---:B------:R-:W-:Y:S02]  /*2380*/  LEA R12, P4, R82.reuse, R86, 0x1 ;  /* 0x00000056520c7211 */ /* 0x040fe400078808ff */
[----:B------:R-:W-:Y:S02]  /*2390*/  PRMT R80, R57, 0x7610, R80 ;  /* 0x0000761039507816 */ /* 0x000fe40000000050 */
[----:B------:R-:W-:-:S03]  /*23a0*/  LEA.HI.X R13, R82, R87, R13, 0x1, P4 ;  /* 0x00000057520d7211 */ /* 0x000fc600020f0c0d */
[----:B------:R2:W-:Y:S04]  /*23b0*/  @P3 STG.E.U16 desc[UR36][R10.64+0x2], R80 ;  /* 0x000002500a003986 */ /* 0x0005e8000c101524 */
[----:B------:R-:W3:Y:S01]  /*23c0*/  @P2 LDG.E.LTC128B.U16 R79, desc[UR36][R12.64] ;  /* 0x000000240c4f2981 */ /* 0x000ee2000c1e1520 */
[----:B------:R-:W-:Y:S01]  /*23d0*/  IADD3 R14, P3, R14, R78, RZ ;  /* 0x0000004e0e0e7210 */ /* 0x000fe20007f7e0ff */
[----:B------:R-:W-:Y:S04]  /*23e0*/  BSSY B1, `(.L_x_37) ;  /* 0x0000011000017945 */ /* 0x000fe80003800000 */
[----:B------:R-:W-:Y:S01]  /*23f0*/  IMAD.X R15, R15, 0x1, R85, P3 ;  /* 0x000000010f0f7824 */ /* 0x000fe200018e0655 */
[----:B------:R-:W-:Y:S01]  /*2400*/  ISETP.GT.AND P3, PT, R0, 0x1, P0 ;  /* 0x000000010000780c */ /* 0x000fe20000764270 */
[----:B0-----:R-:W-:Y:S01]  /*2410*/  IMAD.WIDE.U32 R74, R75, R84, R14 ;  /* 0x000000544b4a7225 */ /* 0x001fe200078e000e */
[----:B------:R-:W-:-:S02]  /*2420*/  SHF.L.U64.HI R15, R8, 0x4, R9 ;  /* 0x00000004080f7819 */ /* 0x000fc40000010209 */
[----:B------:R-:W-:Y:S01]  /*2430*/  LEA R14, P4, R8, R10, 0x4 ;  /* 0x0000000a080e7211 */ /* 0x000fe200078820ff */
[----:B------:R-:W-:-:S04]  /*2440*/  IMAD.IADD R57, R81, 0x1, R75 ;  /* 0x0000000151397824 */ /* 0x000fc800078e024b */
[----:B------:R-:W-:Y:S02]  /*2450*/  IMAD.X R15, R15, 0x1, R11, P4 ;  /* 0x000000010f0f7824 */ /* 0x000fe400020e060b */
[----:B---3--:R-:W-:-:S04]  /*2460*/  IMAD.U32 R56, R79, 0x10000, RZ ;  /* 0x000100004f387824 */ /* 0x008fc800078e00ff */
[----:B------:R-:W-:Y:S01]  /*2470*/  FMUL R5, R56, R73 ;  /* 0x0000004938057220 */ /* 0x000fe20000400000 */
[----:B------:R-:W-:-:S03]  /*2480*/  LEA R56, P5, R74, R86, 0x1 ;  /* 0x000000564a387211 */ /* 0x000fc600078a08ff */
[----:B------:R-:W-:Y:S01]  /*2490*/  FFMA R5, R58, R72, R5 ;  /* 0x000000483a057223 */ /* 0x000fe20000000005 */
[----:B------:R-:W-:-:S04]  /*24a0*/  LEA.HI.X R57, R74, R87, R57, 0x1, P5 ;  /* 0x000000574a397211 */ /* 0x000fc800028f0c39 */
[----:B------:R-:W-:-:S05]  /*24b0*/  F2FP.BF16.F32.PACK_AB R5, RZ, R5 ;  /* 0x00000005ff05723e */ /* 0x000fca00000010ff */
[----:B------:R2:W-:Y:S01]  /*24c0*/  @P2 STG.E.U16 desc[UR36][R14.64], R5 ;  /* 0x000000050e002986 */ /* 0x0005e2000c101524 */
[----:B------:R-:W-:Y:S05]  /*24d0*/  @!P3 BRA `(.L_x_38) ;  /* 0x000000000004b947 */ /* 0x000fea0003800000 */
[----:B------:R0:W5:Y:S02]  /*24e0*/  LDG.E.LTC128B.U16 R79, desc[UR36][R56.64+0x2] ;  /* 0x00000224384f7981 */ /* 0x000164000c1e1520 */
.L_x_38:
[----:B------:R-:W-:Y:S05]  /*24f0*/  BSYNC B1 ;  /* 0x0000000000017941 */ /* 0x000fea0003800000 */
.L_x_37:
[----:B-----5:R-:W-:Y:S01]  /*2500*/  IMAD.U32 R58, R79, 0x10000, RZ ;  /* 0x000100004f3a7824 */ /* 0x020fe200078e00ff */
[----:B------:R-:W-:Y:S01]  /*2510*/  ISETP.GT.AND P2, PT, R0, 0x8, P1 ;  /* 0x000000080000780c */ /* 0x000fe20000f44270 */
[----:B------:R-:W-:Y:S02]  /*2520*/  BSSY B1, `(.L_x_39) ;  /* 0x0000007000017945 */ /* 0x000fe40003800000 */
[----:B------:R-:W-:-:S04]  /*2530*/  FMUL R58, R58, R73 ;  /* 0x000000493a3a7220 */ /* 0x000fc80000400000 */
[----:B------:R-:W-:-:S05]  /*2540*/  FFMA R58, R59, R72, R58 ;  /* 0x000000483b3a7223 */ /* 0x000fca000000003a */
[----:B------:R-:W-:-:S05]  /*2550*/  F2FP.BF16.F32.PACK_AB R58, RZ, R58 ;  /* 0x0000003aff3a723e */ /* 0x000fca00000010ff */
[----:B------:R3:W-:Y:S01]  /*2560*/  @P3 STG.E.U16 desc[UR36][R14.64+0x2], R58 ;  /* 0x0000023a0e003986 */ /* 0x0007e2000c101524 */
[----:B------:R-:W-:Y:S05]  /*2570*/  @!P2 BRA `(.L_x_40) ;  /* 0x000000000004a947 */ /* 0x000fea0003800000 */
[----:B------:R4:W5:Y:S02]  /*2580*/  LDG.E.LTC128B.U16 R79, desc[UR36][R76.64+0x10] ;  /* 0x000010244c4f7981 */ /* 0x000964000c1e1520 */
.L_x_40:
[----:B------:R-:W-:Y:S05]  /*2590*/  BSYNC B1 ;  /* 0x0000000000017941 */ /* 0x000fea0003800000 */
.L_x_39:
[----:B---3-5:R-:W-:Y:S01]  /*25a0*/  IMAD.U32 R58, R79, 0x10000, RZ ;  /* 0x000100004f3a7824 */ /* 0x028fe200078e00ff */
[----:B------:R-:W-:Y:S01]  /*25b0*/  ISETP.GT.AND P3, PT, R0, 0x9, P1 ;  /* 0x000000090000780c */ /* 0x000fe20000f64270 */
[----:B------:R-:W-:Y:S02]  /*25c0*/  BSSY B1, `(.L_x_41) ;  /* 0x0000007000017945 */ /* 0x000fe40003800000 */
[----:B--2---:R-:W-:-:S04]  /*25d0*/  FMUL R5, R58, R73 ;  /* 0x000000493a057220 */ /* 0x004fc80000400000 */
[----:B------:R-:W-:-:S05]  /*25e0*/  FFMA R5, R60, R72, R5 ;  /* 0x000000483c057223 */ /* 0x000fca0000000005 */
[----:B------:R-:W-:-:S05]  /*25f0*/  F2FP.BF16.F32.PACK_AB R5, RZ, R5 ;  /* 0x00000005ff05723e */ /* 0x000fca00000010ff */
[----:B------:R2:W-:Y:S01]  /*2600*/  @P2 STG.E.U16 desc[UR36][R10.64+0x10], R5 ;  /* 0x000010050a002986 */ /* 0x0005e2000c101524 */
[----:B------:R-:W-:Y:S05]  /*2610*/  @!P3 BRA `(.L_x_42) ;  /* 0x000000000004b947 */ /* 0x000fea0003800000 */
[----:B------:R3:W5:Y:S02]  /*2620*/  LDG.E.LTC128B.U16 R79, desc[UR36][R76.64+0x12] ;  /* 0x000012244c4f7981 */ /* 0x000764000c1e1520 */
.L_x_42:
[----:B------:R-:W-:Y:S05]  /*2630*/  BSYNC B1 ;  /* 0x0000000000017941 */ /* 0x000fea0003800000 */
.L_x_41:
        /* <DEDUP_REMOVED lines=9> */
.L_x_44:
[----:B------:R-:W-:Y:S05]  /*26d0*/  BSYNC B1 ;  /* 0x0000000000017941 */ /* 0x000fea0003800000 */
.L_x_43:
[----:B0----5:R-:W-:Y:S01]  /*26e0*/  IMAD.U32 R58, R79, 0x10000, RZ ;  /* 0x000100004f3a7824 */ /* 0x021fe200078e00ff */
        /* <DEDUP_REMOVED lines=8> */
.L_x_46:
[----:B------:R-:W-:Y:S05]  /*2770*/  BSYNC B1 ;  /* 0x0000000000017941 */ /* 0x000fea0003800000 */
.L_x_45:
        /* <DEDUP_REMOVED lines=9> */
.L_x_48:
[----:B------:R-:W-:Y:S05]  /*2810*/  BSYNC B1 ;  /* 0x0000000000017941 */ /* 0x000fea0003800000 */
.L_x_47:
[----:B0----5:R-:W-:Y:S01]  /*2820*/  IMAD.U32 R58, R79, 0x10000, RZ ;  /* 0x000100004f3a7824 */ /* 0x021fe200078e00ff */
        /* <DEDUP_REMOVED lines=8> */
.L_x_50:
[----:B------:R-:W-:Y:S05]  /*28b0*/  BSYNC B1 ;  /* 0x0000000000017941 */ /* 0x000fea0003800000 */
.L_x_49:
        /* <DEDUP_REMOVED lines=9> */
.L_x_52:
[----:B------:R-:W-:Y:S05]  /*2950*/  BSYNC B1 ;  /* 0x0000000000017941 */ /* 0x000fea0003800000 */
.L_x_51:
        /* <DEDUP_REMOVED lines=9> */
.L_x_54:
[----:B------:R-:W-:Y:S05]  /*29f0*/  BSYNC B1 ;  /* 0x0000000000017941 */ /* 0x000fea0003800000 */
.L_x_53:
        /* <DEDUP_REMOVED lines=9> */
.L_x_56:
[----:B------:R-:W-:Y:S05]  /*2a90*/  BSYNC B1 ;  /* 0x0000000000017941 */ /* 0x000fea0003800000 */
.L_x_55:
        /* <DEDUP_REMOVED lines=9> */
.L_x_58:
[----:B------:R-:W-:Y:S05]  /*2b30*/  BSYNC B1 ;  /* 0x0000000000017941 */ /* 0x000fea0003800000 */
.L_x_57:
        /* <DEDUP_REMOVED lines=9> */
.L_x_60:
[----:B------:R-:W-:Y:S05]  /*2bd0*/  BSYNC B1 ;  /* 0x0000000000017941 */ /* 0x000fea0003800000 */
.L_x_59:
        /* <DEDUP_REMOVED lines=9> */
.L_x_62:
[----:B------:R-:W-:Y:S05]  /*2c70*/  BSYNC B1 ;  /* 0x0000000000017941 */ /* 0x000fea0003800000 */
.L_x_61:
[----:B0-2--5:R-:W-:Y:S01]  /*2c80*/  IMAD.U32 R56, R79, 0x10000, RZ ;  /* 0x000100004f387824 */ /* 0x025fe200078e00ff */
[----:B------:R-:W-:Y:S01]  /*2c90*/  ISETP.GT.AND P0, PT, R4, 0x80, PT ;  /* 0x000000800400780c */ /* 0x000fe20003f04270 */
[C---:B------:R-:W-:Y:S01]  /*2ca0*/  IMAD.SHL.U32 R61, R20.reuse, 0x100, RZ ;  /* 0x00000100143d7824 */ /* 0x040fe200078e00ff */
[----:B------:R-:W-:Y:S01]  /*2cb0*/  SHF.L.U64.HI R5, R20, 0x8, R21 ;  /* 0x0000000814057819 */ /* 0x000fe20000010215 */
[----:B------:R-:W-:Y:S01]  /*2cc0*/  FMUL R56, R56, R73 ;  /* 0x0000004938387220 */ /* 0x000fe20000400000 */
[----:B------:R-:W-:Y:S02]  /*2cd0*/  ISETP.GT.AND P3, PT, R0, RZ, P0 ;  /* 0x000000ff0000720c */ /* 0x000fe40000764270 */
[----:B------:R-:W-:Y:S01]  /*2ce0*/  IADD3 R20, P2, R61, R6, RZ ;  /* 0x000000063d147210 */ /* 0x000fe20007f5e0ff */
[----:B------:R-:W-:-:S04]  /*2cf0*/  FFMA R56, R71, R72, R56 ;  /* 0x0000004847387223 */ /* 0x000fc80000000038 */
[----:B------:R-:W-:Y:S01]  /*2d00*/  IMAD.X R21, R5, 0x1, R7, P2 ;  /* 0x0000000105157824 */ /* 0x000fe200010e0607 */
[----:B------:R-:W-:-:S04]  /*2d10*/  F2FP.BF16.F32.PACK_AB R56, RZ, R56 ;  /* 0x00000038ff38723e */ /* 0x000fc800000010ff */
[----:B------:R-:W-:-:S05]  /*2d20*/  PRMT R58, R56, 0x7610, R58 ;  /* 0x00007610383a7816 */ /* 0x000fca000000003a */
[----:B------:R0:W-:Y:S04]  /*2d30*/  @P1 STG.E.U16 desc[UR36][R14.64+0x32], R58 ;  /* 0x0000323a0e001986 */ /* 0x0001e8000c101524 */
[----:B------:R-:W2:Y:S01]  /*2d40*/  @P3 LDG.E.LTC128B.U16 R79, desc[UR36][R20.64] ;  /* 0x00000024144f3981 */ /* 0x000ea2000c1e1520 */
[----:B------:R-:W-:Y:S01]  /*2d50*/  IMAD.SHL.U32 R67, R8, 0x100, RZ ;  /* 0x0000010008437824 */ /* 0x000fe200078e00ff */
[----:B------:R-:W-:Y:S02]  /*2d60*/  LOP3.LUT R65, R61, 0x2, RZ, 0xfc, !PT ;  /* 0x000000023d417812 */ /* 0x000fe400078efcff */
[----:B------:R-:W-:Y:S02]  /*2d70*/  ISETP.GT.AND P2, PT, R0, 0x1, P0 ;  /* 0x000000010000780c */ /* 0x000fe40000744270 */
[----:B------:R-:W-:-:S02]  /*2d80*/  SHF.L.U64.HI R59, R8, 0x8, R9 ;  /* 0x00000008083b7819 */ /* 0x000fc40000010209 */
[----:B------:R-:W-:-:S05]  /*2d90*/  IADD3 R8, P1, R67, R10, RZ ;  /* 0x0000000a43087210 */ /* 0x000fca0007f3e0ff */
[----:B------:R-:W-:Y:S02]  /*2da0*/  IMAD.X R9, R59, 0x1, R11, P1 ;  /* 0x000000013b097824 */ /* 0x000fe400008e060b */
[----:B--2---:R-:W-:-:S04]  /*2db0*/  IMAD.U32 R56, R79, 0x10000, RZ ;  /* 0x000100004f387824 */ /* 0x004fc800078e00ff */
[----:B------:R-:W-:Y:S01]  /*2dc0*/  FMUL R57, R56, R73 ;  /* 0x0000004938397220 */ /* 0x000fe20000400000 */
[----:B------:R-:W-:-:S03]  /*2dd0*/  IADD3 R56, P4, R65, R6, RZ ;  /* 0x0000000641387210 */ /* 0x000fc60007f9e0ff */
[----:B------:R-:W-:-:S05]  /*2de0*/  FFMA R57, R40, R72, R57 ;  /* 0x0000004828397223 */ /* 0x000fca0000000039 */
[----:B------:R-:W-:Y:S01]  /*2df0*/  F2FP.BF16.F32.PACK_AB R40, RZ, R57 ;  /* 0x00000039ff28723e */ /* 0x000fe200000010ff */
[----:B------:R-:W-:-:S03]  /*2e00*/  IMAD.X R57, R5, 0x1, R7, P4 ;  /* 0x0000000105397824 */ /* 0x000fc600020e0607 */
[----:B0-----:R-:W-:-:S05]  /*2e10*/  PRMT R58, R40, 0x7610, R58 ;  /* 0x00007610283a7816 */ /* 0x001fca000000003a */
[----:B------:R0:W-:Y:S04]  /*2e20*/  @P3 STG.E.U16 desc[UR36][R8.64], R58 ;  /* 0x0000003a08003986 */ /* 0x0001e8000c101524 */
[----:B------:R-:W2:Y:S01]  /*2e30*/  @P2 LDG.E.LTC128B.U16 R79, desc[UR36][R56.64] ;  /* 0x00000024384f2981 */ /* 0x000ea2000c1e1520 */
[----:B------:R-:W-:Y:S01]  /*2e40*/  LOP3.LUT R69, R67, 0x2, RZ, 0xfc, !PT ;  /* 0x0000000243457812 */ /* 0x000fe200078efcff */
[----:B------:R-:W-:Y:S01]  /*2e50*/  BSSY B1, `(.L_x_63) ;  /* 0x000000f000017945 */ /* 0x000fe20003800000 */
[----:B------:R-:W-:Y:S02]  /*2e60*/  ISETP.GT.AND P1, PT, R4, 0x88, PT ;  /* 0x000000880400780c */ /* 0x000fe40003f24270 */
[----:B------:R-:W-:Y:S02]  /*2e70*/  IADD3 R62, P4, R69, R10, RZ ;  /* 0x0000000a453e7210 */ /* 0x000fe40007f9e0ff */
[----:B------:R-:W-:-:S03]  /*2e80*/  ISETP.GT.AND P3, PT, R0, RZ, P1 ;  /* 0x000000ff0000720c */ /* 0x000fc60000f64270 */
[----:B------:R-:W-:Y:S02]  /*2e90*/  IMAD.X R63, R59, 0x1, R11, P4 ;  /* 0x000000013b3f7824 */ /* 0x000fe400020e060b */
[----:B--2---:R-:W-:-:S04]  /*2ea0*/  IMAD.U32 R40, R79, 0x10000, RZ ;  /* 0x000100004f287824 */ /* 0x004fc800078e00ff */
[----:B------:R-:W-:-:S04]  /*2eb0*/  FMUL R40, R40, R73 ;  /* 0x0000004928287220 */ /* 0x000fc80000400000 */
[----:B------:R-:W-:-:S05]  /*2ec0*/  FFMA R40, R41, R72, R40 ;  /* 0x0000004829287223 */ /* 0x000fca0000000028 */
[----:B------:R-:W-:Y:S02]  /*2ed0*/  F2FP.BF16.F32.PACK_AB R41, RZ, R40 ;  /* 0x00000028ff29723e */ /* 0x000fe400000010ff */
[----:B------:R-:W-:Y:S02]  /*2ee0*/  IADD3 R40, P4, R61, R12, RZ ;  /* 0x0000000c3d287210 */ /* 0x000fe40007f9e0ff */
[----:B------:R-:W-:-:S03]  /*2ef0*/  PRMT R56, R41, 0x7610, R56 ;  /* 0x0000761029387816 */ /* 0x000fc60000000038 */
[----:B------:R-:W-:Y:S02]  /*2f00*/  IMAD.X R41, R5, 0x1, R13, P4 ;  /* 0x0000000105297824 */ /* 0x000fe400020e060d */
[----:B------:R0:W-:Y:S01]  /*2f10*/  @P2 STG.E.U16 desc[UR36][R62.64], R56 ;  /* 0x000000383e002986 */ /* 0x0001e2000c101524 */
[----:B------:R-:W-:Y:S05]  /*2f20*/  @!P3 BRA `(.L_x_64) ;  /* 0x000000000004b947 */ /* 0x000fea0003800000 */
[----:B------:R2:W5:Y:S02]  /*2f30*/  LDG.E.LTC128B.U16 R79, desc[UR36][R40.64] ;  /* 0x00000024284f7981 */ /* 0x000564000c1e1520 */
.L_x_64:
[----:B------:R-:W-:Y:S05]  /*2f40*/  BSYNC B1 ;  /* 0x0000000000017941 */ /* 0x000fea0003800000 */
.L_x_63:
[C---:B0----5:R-:W-:Y:S01]  /*2f50*/  IMAD.U32 R56, R79.reuse, 0x10000, RZ ;  /* 0x000100004f387824 */ /* 0x061fe200078e00ff */
[----:B------:R-:W-:Y:S01]  /*2f60*/  ISETP.GT.AND P2, PT, R0, 0x1, P1 ;  /* 0x000000010000780c */ /* 0x000fe20000f44270 */
[----:B------:R-:W-:Y:S01]  /*2f70*/  BSSY B1, `(.L_x_65) ;  /* 0x000000c000017945 */ /* 0x000fe20003800000 */
[----:B------:R-:W-:Y:S01]  /*2f80*/  PRMT R62, R79, 0x7610, R62 ;  /* 0x000076104f3e7816 */ /* 0x000fe2000000003e */
[----:B------:R-:W-:Y:S01]  /*2f90*/  FMUL R57, R56, R73 ;  /* 0x0000004938397220 */ /* 0x000fe20000400000 */
[----:B------:R-:W-:-:S03]  /*2fa0*/  IADD3 R56, P4, R67, R14, RZ ;  /* 0x0000000e43387210 */ /* 0x000fc60007f9e0ff */
[----:B------:R-:W-:-:S05]  /*2fb0*/  FFMA R57, R42, R72, R57 ;  /* 0x000000482a397223 */ /* 0x000fca0000000039 */
[----:B------:R-:W-:Y:S01]  /*2fc0*/  F2FP.BF16.F32.PACK_AB R42, RZ, R57 ;  /* 0x00000039ff2a723e */ /* 0x000fe200000010ff */
[----:B------:R-:W-:-:S05]  /*2fd0*/  IMAD.X R57, R59, 0x1, R15, P4 ;  /* 0x000000013b397824 */ /* 0x000fca00020e060f */
[----:B------:R0:W-:Y:S01]  /*2fe0*/  @P3 STG.E.U16 desc[UR36][R56.64], R42 ;  /* 0x0000002a38003986 */ /* 0x0001e2000c101524 */
[----:B------:R-:W-:Y:S05]  /*2ff0*/  @!P2 BRA `(.L_x_66) ;  /* 0x00000000000ca947 */ /* 0x000fea0003800000 */
[----:B------:R-:W-:-:S05]  /*3000*/  IADD3 R62, P3, R65, R12, RZ ;  /* 0x0000000c413e7210 */ /* 0x000fca0007f7e0ff */
[----:B------:R-:W-:-:S05]  /*3010*/  IMAD.X R63, R5, 0x1, R13, P3 ;  /* 0x00000001053f7824 */ /* 0x000fca00018e060d */
[----:B------:R0:W5:Y:S03]  /*3020*/  LDG.E.LTC128B.U16 R62, desc[UR36][R62.64] ;  /* 0x000000243e3e7981 */ /* 0x000166000c1e1520 */
.L_x_66:
[----:B------:R-:W-:Y:S05]  /*3030*/  BSYNC B1 ;  /* 0x0000000000017941 */ /* 0x000fea0003800000 */
.L_x_65:
[----:B0----5:R-:W-:Y:S01]  /*3040*/  IMAD.U32 R42, R62, 0x10000, RZ ;  /* 0x000100003e2a7824 */ /* 0x021fe200078e00ff */
[----:B------:R-:W-:Y:S02]  /*3050*/  LOP3.LUT R63, R61, 0x10, RZ, 0xfc, !PT ;  /* 0x000000103d3f7812 */ /* 0x000fe400078efcff */
[----:B------:R-:W-:Y:S01]  /*3060*/  ISETP.GT.AND P3, PT, R0, 0x8, P0 ;  /* 0x000000080000780c */ /* 0x000fe20000764270 */
[----:B------:R-:W-:Y:S01]  /*3070*/  FMUL R42, R42, R73 ;  /* 0x000000492a2a7220 */ /* 0x000fe20000400000 */
[----:B------:R-:W-:Y:S02]  /*3080*/  IADD3 R74, P4, R69, R14, RZ ;  /* 0x0000000e454a7210 */ /* 0x000fe40007f9e0ff */
[----:B-1-34-:R-:W-:Y:S01]  /*3090*/  IADD3 R76, P5, R63, R6, RZ ;  /* 0x000000063f4c7210 */ /* 0x01afe20007fbe0ff */
[----:B------:R-:W-:Y:S02]  /*30a0*/  FFMA R42, R43, R72, R42 ;  /* 0x000000482b2a7223 */ /* 0x000fe4000000002a */
[----:B------:R-:W-:-:S02]  /*30b0*/  IMAD.X R75, R59, 0x1, R15, P4 ;  /* 0x000000013b4b7824 */ /* 0x000fc400020e060f */
[----:B------:R-:W-:Y:S01]  /*30c0*/  IMAD.X R77, R5, 0x1, R7, P5 ;  /* 0x00000001054d7824 */ /* 0x000fe200028e0607 */
[----:B------:R-:W-:-:S04]  /*30d0*/  F2FP.BF16.F32.PACK_AB R42, RZ, R42 ;  /* 0x0000002aff2a723e */ /* 0x000fc800000010ff */
[----:B------:R-:W-:-:S05]  /*30e0*/  PRMT R58, R42, 0x7610, R58 ;  /* 0x000076102a3a7816 */ /* 0x000fca000000003a */
[----:B------:R0:W-:Y:S04]  /*30f0*/  @P2 STG.E.U16 desc[UR36][R74.64], R58 ;  /* 0x0000003a4a002986 */ /* 0x0001e8000c101524 */
[----:B------:R-:W3:Y:S01]  /*3100*/  @P3 LDG.E.LTC128B.U16 R62, desc[UR36][R76.64] ;  /* 0x000000244c3e3981 */ /* 0x000ee2000c1e1520 */
[----:B------:R-:W-:Y:S02]  /*3110*/  LOP3.LUT R71, R67, 0x10, RZ, 0xfc, !PT ;  /* 0x0000001043477812 */ /* 0x000fe400078efcff */
[----:B------:R-:W-:Y:S02]  /*3120*/  ISETP.GT.AND P2, PT, R0, 0x9, P0 ;  /* 0x000000090000780c */ /* 0x000fe40000744270 */
[----:B------:R-:W-:-:S05]  /*3130*/  IADD3 R78, P4, R71, R10, RZ ;  /* 0x0000000a474e7210 */ /* 0x000fca0007f9e0ff */
[----:B------:R-:W-:Y:S02]  /*3140*/  IMAD.X R79, R59, 0x1, R11, P4 ;  /* 0x000000013b4f7824 */ /* 0x000fe400020e060b */
[----:B---3--:R-:W-:-:S04]  /*3150*/  IMAD.U32 R42, R62, 0x10000, RZ ;  /* 0x000100003e2a7824 */ /* 0x008fc800078e00ff */
[----:B------:R-:W-:-:S04]  /*3160*/  FMUL R43, R42, R73 ;  /* 0x000000492a2b7220 */ /* 0x000fc80000400000 */
[----:B------:R-:W-:Y:S01]  /*3170*/  FFMA R44, R44, R72, R43 ;  /* 0x000000482c2c7223 */ /* 0x000fe2000000002b */
[----:B------:R-:W-:-:S04]  /*3180*/  LOP3.LUT R43, R61, 0x12, RZ, 0xfc, !PT ;  /* 0x000000123d2b7812 */ /* 0x000fc800078efcff */
[----:B------:R-:W-:Y:S02]  /*3190*/  IADD3 R80, P5, R43, R6, RZ ;  /* 0x000000062b507210 */ /* 0x000fe40007fbe0ff */
[----:B------:R-:W-:-:S03]  /*31a0*/  F2FP.BF16.F32.PACK_AB R44, RZ, R44 ;  /* 0x0000002cff2c723e */ /* 0x000fc600000010ff */
[----:B------:R-:W-:Y:S01]  /*31b0*/  IMAD.X R81, R5, 0x1, R7, P5 ;  /* 0x0000000105517824 */ /* 0x000fe200028e0607 */
[----:B0-----:R-:W-:-:S05]  /*31c0*/  PRMT R58, R44, 0x7610, R58 ;  /* 0x000076102c3a7816 */ /* 0x001fca000000003a */
[----:B------:R0:W-:Y:S04]  /*31d0*/  @P3 STG.E.U16 desc[UR36][R78.64], R58 ;  /* 0x0000003a4e003986 */ /* 0x0001e8000c101524 */
[----:B------:R-:W3:Y:S01]  /*31e0*/  @P2 LDG.E.LTC128B.U16 R62, desc[UR36][R80.64] ;  /* 0x00000024503e2981 */ /* 0x000ee2000c1e1520 */
[----:B------:R-:W-:Y:S01]  /*31f0*/  LOP3.LUT R75, R67, 0x12, RZ, 0xfc, !PT ;  /* 0x00000012434b7812 */ /* 0x000fe200078efcff */
[----:B------:R-:W-:Y:S01]  /*3200*/  BSSY B1, `(.L_x_67) ;  /* 0x000000d000017945 */ /* 0x000fe20003800000 */
[----:B------:R-:W-:Y:S02]  /*3210*/  ISETP.GT.AND P3, PT, R0, 0x8, P1 ;  /* 0x000000080000780c */ /* 0x000fe40000f64270 */
[----:B------:R-:W-:Y:S01]  /*3220*/  IADD3 R44, P4, R75, R10, RZ ;  /* 0x0000000a4b2c7210 */ /* 0x000fe20007f9e0ff */
[----:B---3--:R-:W-:-:S04]  /*3230*/  IMAD.U32 R42, R62, 0x10000, RZ ;  /* 0x000100003e2a7824 */ /* 0x008fc800078e00ff */
[----:B------:R-:W-:-:S04]  /*3240*/  FMUL R42, R42, R73 ;  /* 0x000000492a2a7220 */ /* 0x000fc80000400000 */
[----:B------:R-:W-:Y:S01]  /*3250*/  FFMA R42, R45, R72, R42 ;  /* 0x000000482d2a7223 */ /* 0x000fe2000000002a */
[----:B------:R-:W-:-:S04]  /*3260*/  IMAD.X R45, R59, 0x1, R11, P4 ;  /* 0x000000013b2d7824 */ /* 0x000fc800020e060b */
[----:B------:R-:W-:-:S05]  /*3270*/  F2FP.BF16.F32.PACK_AB R42, RZ, R42 ;  /* 0x0000002aff2a723e */ /* 0x000fca00000010ff */
[----:B------:R0:W-:Y:S01]  /*3280*/  @P2 STG.E.U16 desc[UR36][R44.64], R42 ;  /* 0x0000002a2c002986 */ /* 0x0001e2000c101524 */
[----:B------:R-:W-:Y:S05]  /*3290*/  @!P3 BRA `(.L_x_68) ;  /* 0x00000000000cb947 */ /* 0x000fea0003800000 */
[----:B0-----:R-:W-:-:S05]  /*32a0*/  IADD3 R44, P2, R63, R12, RZ ;  /* 0x0000000c3f2c7210 */ /* 0x001fca0007f5e0ff */
[----:B------:R-:W-:-:S05]  /*32b0*/  IMAD.X R45, R5, 0x1, R13, P2 ;  /* 0x00000001052d7824 */ /* 0x000fca00010e060d */
[----:B------:R1:W5:Y:S03]  /*32c0*/  LDG.E.LTC128B.U16 R62, desc[UR36][R44.64] ;  /* 0x000000242c3e7981 */ /* 0x000366000c1e1520 */
.L_x_68:
[----:B------:R-:W-:Y:S05]  /*32d0*/  BSYNC B1 ;  /* 0x0000000000017941 */ /* 0x000fea0003800000 */
.L_x_67:
[----:B0----5:R-:W-:Y:S01]  /*32e0*/  IMAD.U32 R42, R62, 0x10000, RZ ;  /* 0x000100003e2a7824 */ /* 0x021fe200078e00ff */
[----:B-1----:R-:W-:Y:S01]  /*32f0*/  IADD3 R44, P4, R71, R14, RZ ;  /* 0x0000000e472c7210 */ /* 0x002fe20007f9e0ff */
[----:B------:R-:W-:Y:S01]  /*3300*/  BSSY B1, `(.L_x_69) ;  /* 0x000000b000017945 */ /* 0x000fe20003800000 */
[----:B------:R-:W-:Y:S01]  /*3310*/  ISETP.GT.AND P2, PT, R0, 0x9, P1 ;  /* 0x000000090000780c */ /* 0x000fe20000f44270 */
[----:B------:R-:W-:-:S04]  /*3320*/  FMUL R45, R42, R73 ;  /* 0x000000492a2d7220 */ /* 0x000fc80000400000 */
[----:B------:R-:W-:-:S05]  /*3330*/  FFMA R45, R46, R72, R45 ;  /* 0x000000482e2d7223 */ /* 0x000fca000000002d */
[----:B------:R-:W-:Y:S01]  /*3340*/  F2FP.BF16.F32.PACK_AB R42, RZ, R45 ;  /* 0x0000002dff2a723e */ /* 0x000fe200000010ff */
[----:B------:R-:W-:-:S05]  /*3350*/  IMAD.X R45, R59, 0x1, R15, P4 ;  /* 0x000000013b2d7824 */ /* 0x000fca00020e060f */
[----:B------:R0:W-:Y:S01]  /*3360*/  @P3 STG.E.U16 desc[UR36][R44.64], R42 ;  /* 0x0000002a2c003986 */ /* 0x0001e2000c101524 */
[----:B------:R-:W-:Y:S05]  /*3370*/  @!P2 BRA `(.L_x_70) ;  /* 0x00000000000ca947 */ /* 0x000fea0003800000 */
[----:B0-----:R-:W-:-:S05]  /*3380*/  IADD3 R44, P3, R43, R12, RZ ;  /* 0x0000000c2b2c7210 */ /* 0x001fca0007f7e0ff */
[----:B------:R-:W-:-:S05]  /*3390*/  IMAD.X R45, R5, 0x1, R13, P3 ;  /* 0x00000001052d7824 */ /* 0x000fca00018e060d */
[----:B------:R1:W5:Y:S03]  /*33a0*/  LDG.E.LTC128B.U16 R62, desc[UR36][R44.64] ;  /* 0x000000242c3e7981 */ /* 0x000366000c1e1520 */
.L_x_70:
[----:B------:R-:W-:Y:S05]  /*33b0*/  BSYNC B1 ;  /* 0x0000000000017941 */ /* 0x000fea0003800000 */
.L_x_69:
[----:B0----5:R-:W-:Y:S01]  /*33c0*/  IMAD.U32 R42, R62, 0x10000, RZ ;  /* 0x000100003e2a7824 */ /* 0x021fe200078e00ff */
[----:B-1----:R-:W-:Y:S02]  /*33d0*/  LOP3.LUT R45, R61, 0x20, RZ, 0xfc, !PT ;  /* 0x000000203d2d7812 */ /* 0x002fe400078efcff */
[----:B------:R-:W-:Y:S01]  /*33e0*/  ISETP.GT.AND P3, PT, R0, 0x10, P0 ;  /* 0x000000100000780c */ /* 0x000fe20000764270 */
[----:B------:R-:W-:Y:S01]  /*33f0*/  FMUL R42, R42, R73 ;  /* 0x000000492a2a7220 */ /* 0x000fe20000400000 */
[----:B------:R-:W-:Y:S02]  /*3400*/  IADD3 R78, P4, R75, R14, RZ ;  /* 0x0000000e4b4e7210 */ /* 0x000fe40007f9e0ff */
[----:B------:R-:W-:Y:S01]  /*3410*/  IADD3 R80, P5, R45, R6, RZ ;  /* 0x000000062d507210 */ /* 0x000fe20007fbe0ff */
        /* <DEDUP_REMOVED lines=35> */
.L_x_72:
[----:B------:R-:W-:Y:S05]  /*3650*/  BSYNC B1 ;  /* 0x0000000000017941 */ /* 0x000fea0003800000 */
.L_x_71:
        /* <DEDUP_REMOVED lines=13> */
.L_x_74:
[----:B------:R-:W-:Y:S05]  /*3730*/  BSYNC B1 ;  /* 0x0000000000017941 */ /* 0x000fea0003800000 */
.L_x_73:
        /* <DEDUP_REMOVED lines=23> */
[----:B------:R-:W-:Y:S02]  /*38b0*/  IMAD.X R89, R5, 0x1, R7, P4 ;  /* 0x0000000105597824 */ /* 0x000fe400020e0607 */
[----:B------:R0:W-:Y:S04]  /*38c0*/  @P3 STG.E.U16 desc[UR36][R86.64], R52 ;  /* 0x0000003456003986 */ /* 0x0001e8000c101524 */
[----:B------:R-:W3:Y:S01]  /*38d0*/  @P0 LDG.E.LTC128B.U16 R62, desc[UR36][R88.64] ;  /* 0x00000024583e0981 */ /* 0x000ee2000c1e1520 */
[----:B------:R-:W-:Y:S01]  /*38e0*/  LOP3.LUT R7, R67, 0x32, RZ, 0xfc, !PT ;  /* 0x0000003243077812 */ /* 0x000fe200078efcff */
[----:B------:R-:W-:Y:S01]  /*38f0*/  BSSY B1, `(.L_x_75) ;  /* 0x000000d000017945 */ /* 0x000fe20003800000 */
[----:B------:R-:W-:Y:S02]  /*3900*/  ISETP.GT.AND P2, PT, R0, 0x18, P1 ;  /* 0x000000180000780c */ /* 0x000fe40000f44270 */
[----:B------:R-:W-:-:S05]  /*3910*/  IADD3 R10, P3, R7, R10, RZ ;  /* 0x0000000a070a7210 */ /* 0x000fca0007f7e0ff */
[----:B------:R-:W-:Y:S02]  /*3920*/  IMAD.X R11, R59, 0x1, R11, P3 ;  /* 0x000000013b0b7824 */ /* 0x000fe400018e060b */
[----:B---3--:R-:W-:-:S04]  /*3930*/  IMAD.U32 R6, R62, 0x10000, RZ ;  /* 0x000100003e067824 */ /* 0x008fc800078e00ff */
[----:B------:R-:W-:-:S04]  /*3940*/  FMUL R6, R6, R73 ;  /* 0x0000004906067220 */ /* 0x000fc80000400000 */
[----:B------:R-:W-:-:S05]  /*3950*/  FFMA R6, R53, R72, R6 ;  /* 0x0000004835067223 */ /* 0x000fca0000000006 */
[----:B------:R-:W-:-:S05]  /*3960*/  F2FP.BF16.F32.PACK_AB R6, RZ, R6 ;  /* 0x00000006ff06723e */ /* 0x000fca00000010ff */
[----:B------:R0:W-:Y:S01]  /*3970*/  @P0 STG.E.U16 desc[UR36][R10.64], R6 ;  /* 0x000000060a000986 */ /* 0x0001e2000c101524 */
[----:B------:R-:W-:Y:S05]  /*3980*/  @!P2 BRA `(.L_x_76) ;  /* 0x00000000000ca947 */ /* 0x000fea0003800000 */
[----:B0-----:R-:W-:-:S05]  /*3990*/  IADD3 R10, P0, R49, R12, RZ ;  /* 0x0000000c310a7210 */ /* 0x001fca0007f1e0ff */
[----:B------:R-:W-:-:S05]  /*39a0*/  IMAD.X R11, R5, 0x1, R13, P0 ;  /* 0x00000001050b7824 */ /* 0x000fca00000e060d */
[----:B------:R1:W5:Y:S03]  /*39b0*/  LDG.E.LTC128B.U16 R62, desc[UR36][R10.64] ;  /* 0x000000240a3e7981 */ /* 0x000366000c1e1520 */
.L_x_76:
[----:B------:R-:W-:Y:S05]  /*39c0*/  BSYNC B1 ;  /* 0x0000000000017941 */ /* 0x000fea0003800000 */
.L_x_75:
[----:B0----5:R-:W-:Y:S01]  /*39d0*/  IMAD.U32 R6, R62, 0x10000, RZ ;  /* 0x000100003e067824 */ /* 0x021fe200078e00ff */
[----:B-1----:R-:W-:Y:S01]  /*39e0*/  IADD3 R10, P0, R51, R14, RZ ;  /* 0x0000000e330a7210 */ /* 0x002fe20007f1e0ff */
[----:B------:R-:W-:Y:S01]  /*39f0*/  BSSY B1, `(.L_x_77) ;  /* 0x000000b000017945 */ /* 0x000fe20003800000 */
[----:B------:R-:W-:Y:S01]  /*3a00*/  ISETP.GT.AND P1, PT, R0, 0x19, P1 ;  /* 0x000000190000780c */ /* 0x000fe20000f24270 */
[----:B------:R-:W-:-:S04]  /*3a10*/  FMUL R11, R6, R73 ;  /* 0x00000049060b7220 */ /* 0x000fc80000400000 */
[----:B------:R-:W-:-:S05]  /*3a20*/  FFMA R11, R54, R72, R11 ;  /* 0x00000048360b7223 */ /* 0x000fca000000000b */
[----:B------:R-:W-:Y:S01]  /*3a30*/  F2FP.BF16.F32.PACK_AB R6, RZ, R11 ;  /* 0x0000000bff06723e */ /* 0x000fe200000010ff */
[----:B------:R-:W-:Y:S01]  /*3a40*/  IMAD.X R11, R59, 0x1, R15, P0 ;  /* 0x000000013b0b7824 */ /* 0x000fe200000e060f */
[----:B------:R-:W-:-:S04]  /*3a50*/  IADD3 R12, P0, R81, R12, RZ ;  /* 0x0000000c510c7210 */ /* 0x000fc80007f1e0ff */
[----:B------:R0:W-:Y:S01]  /*3a60*/  @P2 STG.E.U16 desc[UR36][R10.64], R6 ;  /* 0x000000060a002986 */ /* 0x0001e2000c101524 */
[----:B------:R-:W-:Y:S01]  /*3a70*/  IMAD.X R13, R5, 0x1, R13, P0 ;  /* 0x00000001050d7824 */ /* 0x000fe200000e060d */
[----:B------:R-:W-:Y:S07]  /*3a80*/  @!P1 BRA `(.L_x_78) ;  /* 0x0000000000049947 */ /* 0x000fee0003800000 */
[----:B------:R1:W5:Y:S02]  /*3a90*/  LDG.E.LTC128B.U16 R62, desc[UR36][R12.64] ;  /* 0x000000240c3e7981 */ /* 0x000364000c1e1520 */
.L_x_78:
[----:B------:R-:W-:Y:S05]  /*3aa0*/  BSYNC B1 ;  /* 0x0000000000017941 */ /* 0x000fea0003800000 */
.L_x_77:
[----:B0----5:R-:W-:Y:S01]  /*3ab0*/  IMAD.U32 R6, R62, 0x10000, RZ ;  /* 0x000100003e067824 */ /* 0x021fe200078e00ff */
[----:B------:R-:W-:Y:S01]  /*3ac0*/  IADD3 R10, P3, R7, R14, RZ ;  /* 0x0000000e070a7210 */ /* 0x000fe20007f7e0ff */
[----:B------:R-:W-:Y:S01]  /*3ad0*/  BSSY B1, `(.L_x_79) ;  /* 0x000000c000017945 */ /* 0x000fe20003800000 */
[----:B------:R-:W-:Y:S01]  /*3ae0*/  ISETP.GT.AND P0, PT, R4, 0x100, PT ;  /* 0x000001000400780c */ /* 0x000fe20003f04270 */
[----:B------:R-:W-:Y:S02]  /*3af0*/  FMUL R6, R6, R73 ;  /* 0x0000004906067220 */ /* 0x000fe40000400000 */
[----:B------:R-:W-:Y:S01]  /*3b00*/  IMAD.X R11, R59, 0x1, R15, P3 ;  /* 0x000000013b0b7824 */ /* 0x000fe200018e060f */
[----:B------:R-:W-:Y:S01]  /*3b10*/  ISETP.GT.AND P2, PT, R0, RZ, P0 ;  /* 0x000000ff0000720c */ /* 0x000fe20000744270 */
[----:B------:R-:W-:-:S05]  /*3b20*/  FFMA R6, R55, R72, R6 ;  /* 0x0000004837067223 */ /* 0x000fca0000000006 */
[----:B------:R-:W-:-:S05]  /*3b30*/  F2FP.BF16.F32.PACK_AB R6, RZ, R6 ;  /* 0x00000006ff06723e */ /* 0x000fca00000010ff */
[----:B------:R0:W-:Y:S02]  /*3b40*/  @P1 STG.E.U16 desc[UR36][R10.64], R6 ;  /* 0x000000060a001986 */ /* 0x0001e4000c101524 */
[----:B------:R-:W-:Y:S05]  /*3b50*/  @!P2 BRA `(.L_x_80) ;  /* 0x00000000000ca947 */ /* 0x000fea0003800000 */
[----:B0-----:R-:W-:-:S05]  /*3b60*/  IADD3 R10, P1, R20, R61, RZ ;  /* 0x0000003d140a7210 */ /* 0x001fca0007f3e0ff */
[----:B------:R-:W-:-:S05]  /*3b70*/  IMAD.X R11, R21, 0x1, R5, P1 ;  /* 0x00000001150b7824 */ /* 0x000fca00008e0605 */
[----:B------:R3:W5:Y:S03]  /*3b80*/  LDG.E.LTC128B.U16 R62, desc[UR36][R10.64] ;  /* 0x000000240a3e7981 */ /* 0x000766000c1e1520 */
.L_x_80:
[----:B------:R-:W-:Y:S05]  /*3b90*/  BSYNC B1 ;  /* 0x0000000000017941 */ /* 0x000fea0003800000 */
.L_x_79:
[----:B0----5:R-:W-:Y:S01]  /*3ba0*/  IMAD.U32 R6, R62, 0x10000, RZ ;  /* 0x000100003e067824 */ /* 0x021fe200078e00ff */
[----:B---3--:R-:W-:Y:S01]  /*3bb0*/  IADD3 R10, P1, R8, R67, RZ ;  /* 0x00000043080a7210 */ /* 0x008fe20007f3e0ff */
        /* <DEDUP_REMOVED lines=11> */
.L_x_82:
[----:B------:R-:W-:Y:S05]  /*3c70*/  BSYNC B1 ;  /* 0x0000000000017941 */ /* 0x000fea0003800000 */
.L_x_81:
[----:B0----5:R-:W-:Y:S01]  /*3c80*/  IMAD.U32 R6, R62, 0x10000, RZ ;  /* 0x000100003e067824 */ /* 0x021fe200078e00ff */
[----:B---3--:R-:W-:Y:S01]  /*3c90*/  IADD3 R10, P4, R69, R8, RZ ;  /* 0x00000008450a7210 */ /* 0x008fe20007f9e0ff */
        /* <DEDUP_REMOVED lines=12> */
.L_x_84:
[----:B------:R-:W-:Y:S05]  /*3d60*/  BSYNC B1 ;  /* 0x0000000000017941 */ /* 0x000fea0003800000 */
.L_x_83:
[----:B-----5:R-:W-:Y:S01]  /*3d70*/  IMAD.U32 R4, R62, 0x10000, RZ ;  /* 0x000100003e047824 */ /* 0x020fe200078e00ff */
[----:B0--3--:R-:W-:Y:S01]  /*3d80*/  IADD3 R10, P4, R56, R67, RZ ;  /* 0x00000043380a7210 */ /* 0x009fe20007f9e0ff */
        /* <DEDUP_REMOVED lines=11> */
.L_x_86:
[----:B------:R-:W-:Y:S05]  /*3e40*/  BSYNC B1 ;  /* 0x0000000000017941 */ /* 0x000fea0003800000 */
.L_x_85:
[----:B0----5:R-:W-:Y:S01]  /*3e50*/  IMAD.U32 R4, R62, 0x10000, RZ ;  /* 0x000100003e047824 */ /* 0x021fe200078e00ff */
[----:B---3--:R-:W-:Y:S01]  /*3e60*/  IADD3 R10, P4, R56, R69, RZ ;  /* 0x00000045380a7210 */ /* 0x008fe20007f9e0ff */
[----:B------:R-:W-:Y:S01]  /*3e70*/  BSSY B1, `(.L_x_87) ;  /* 0x000000b000017945 */ /* 0x000fe20003800000 */
[----:B------:R-:W-:Y:S01]  /*3e80*/  ISETP.GT.AND P2, PT, R0, 0x8, P0 ;  /* 0x000000080000780c */ /* 0x000fe20000744270 */
[----:B------:R-:W-:Y:S02]  /*3e90*/  FMUL R4, R4, R73 ;  /* 0x0000004904047220 */ /* 0x000fe40000400000 */
[----:B------:R-:W-:Y:S02]  /*3ea0*/  IMAD.X R11, R57, 0x1, R59, P4 ;  /* 0x00000001390b7824 */ /* 0x000fe400020e063b */
[----:B------:R-:W-:-:S05]  /*3eb0*/  FFMA R4, R27, R72, R4 ;  /* 0x000000481b047223 */ /* 0x000fca0000000004 */
[----:B------:R-:W-:-:S05]  /*3ec0*/  F2FP.BF16.F32.PACK_AB R4, RZ, R4 ;  /* 0x00000004ff04723e */ /* 0x000fca00000010ff */
[----:B------:R0:W-:Y:S01]  /*3ed0*/  @P3 STG.E.U16 desc[UR36][R10.64], R4 ;  /* 0x000000040a003986 */ /* 0x0001e2000c101524 */
[----:B------:R-:W-:Y:S05]  /*3ee0*/  @!P2 BRA `(.L_x_88) ;  /* 0x00000000000ca947 */ /* 0x000fea0003800000 */
[----:B0-----:R-:W-:-:S05]  /*3ef0*/  IADD3 R10, P3, R63, R20, RZ ;  /* 0x000000143f0a7210 */ /* 0x001fca0007f7e0ff */
[----:B------:R-:W-:-:S05]  /*3f00*/  IMAD.X R11, R21, 0x1, R5, P3 ;  /* 0x00000001150b7824 */ /* 0x000fca00018e0605 */
[----:B------:R3:W5:Y:S03]  /*3f10*/  LDG.E.LTC128B.U16 R62, desc[UR36][R10.64] ;  /* 0x000000240a3e7981 */ /* 0x000766000c1e1520 */
.L_x_88:
[----:B------:R-:W-:Y:S05]  /*3f20*/  BSYNC B1 ;  /* 0x0000000000017941 */ /* 0x000fea0003800000 */
.L_x_87:
        /* <DEDUP_REMOVED lines=13> */
.L_x_90:
[----:B------:R-:W-:Y:S05]  /*4000*/  BSYNC B1 ;  /* 0x0000000000017941 */ /* 0x000fea0003800000 */
.L_x_89:
        /* <DEDUP_REMOVED lines=13> */
.L_x_92:
[----:B------:R-:W-:Y:S05]  /*40e0*/  BSYNC B1 ;  /* 0x0000000000017941 */ /* 0x000fea0003800000 */
.L_x_91:
        /* <DEDUP_REMOVED lines=13> */
.L_x_94:
[----:B------:R-:W-:Y:S05]  /*41c0*/  BSYNC B1 ;  /* 0x0000000000017941 */ /* 0x000fea0003800000 */
.L_x_93:
        /* <DEDUP_REMOVED lines=13> */
.L_x_96:
[----:B------:R-:W-:Y:S05]  /*42a0*/  BSYNC B1 ;  /* 0x0000000000017941 */ /* 0x000fea0003800000 */
.L_x_95:
        /* <DEDUP_REMOVED lines=13> */
.L_x_98:
[----:B------:R-:W-:Y:S05]  /*4380*/  BSYNC B1 ;  /* 0x0000000000017941 */ /* 0x000fea0003800000 */
.L_x_97:
        /* <DEDUP_REMOVED lines=13> */
.L_x_100:
[----:B------:R-:W-:Y:S05]  /*4460*/  BSYNC B1 ;  /* 0x0000000000017941 */ /* 0x000fea0003800000 */
.L_x_99:
        /* <DEDUP_REMOVED lines=13> */
.L_x_102:
[----:B------:R-:W-:Y:S05]  /*4540*/  BSYNC B1 ;  /* 0x0000000000017941 */ /* 0x000fea0003800000 */
.L_x_101:
        /* <DEDUP_REMOVED lines=13> */
.L_x_104:
[----:B------:R-:W-:Y:S05]  /*4620*/  BSYNC B1 ;  /* 0x0000000000017941 */ /* 0x000fea0003800000 */
.L_x_103:
[----:B0----5:R-:W-:Y:S01]  /*4630*/  IMAD.U32 R4, R62, 0x10000, RZ ;  /* 0x000100003e047824 */ /* 0x021fe200078e00ff */
[----:B---3--:R-:W-:Y:S01]  /*4640*/  IADD3 R10, P3, R51, R8, RZ ;  /* 0x00000008330a7210 */ /* 0x008fe20007f7e0ff */
[----:B------:R-:W-:Y:S01]  /*4650*/  BSSY B1, `(.L_x_105) ;  /* 0x000000b000017945 */ /* 0x000fe20003800000 */
[----:B------:R-:W-:Y:S01]  /*4660*/  ISETP.GT.AND P0, PT, R0, 0x19, P0 ;  /* 0x000000190000780c */ /* 0x000fe20000704270 */
[----:B------:R-:W-:-:S04]  /*4670*/  FMUL R11, R4, R73 ;  /* 0x00000049040b7220 */ /* 0x000fc80000400000 */
[----:B------:R-:W-:-:S05]  /*4680*/  FFMA R11, R36, R72, R11 ;  /* 0x00000048240b7223 */ /* 0x000fca000000000b */
[----:B------:R-:W-:Y:S01]  /*4690*/  F2FP.BF16.F32.PACK_AB R4, RZ, R11 ;  /* 0x0000000bff04723e */ /* 0x000fe200000010ff */
[----:B------:R-:W-:Y:S01]  /*46a0*/  IMAD.X R11, R9, 0x1, R59, P3 ;  /* 0x00000001090b7824 */ /* 0x000fe200018e063b */
[----:B-1----:R-:W-:-:S04]  /*46b0*/  IADD3 R12, P3, R81, R20, RZ ;  /* 0x00000014510c7210 */ /* 0x002fc80007f7e0ff */
[----:B------:R0:W-:Y:S01]  /*46c0*/  @P2 STG.E.U16 desc[UR36][R10.64], R4 ;  /* 0x000000040a002986 */ /* 0x0001e2000c101524 */
[----:B------:R-:W-:Y:S01]  /*46d0*/  IMAD.X R13, R21, 0x1, R5, P3 ;  /* 0x00000001150d7824 */ /* 0x000fe200018e0605 */
[----:B------:R-:W-:Y:S07]  /*46e0*/  @!P0 BRA `(.L_x_106) ;  /* 0x0000000000048947 */ /* 0x000fee0003800000 */
[----:B------:R1:W5:Y:S02]  /*46f0*/  LDG.E.LTC128B.U16 R62, desc[UR36][R12.64] ;  /* 0x000000240c3e7981 */ /* 0x000364000c1e1520 */
.L_x_106:
[----:B------:R-:W-:Y:S05]  /*4700*/  BSYNC B1 ;  /* 0x0000000000017941 */ /* 0x000fea0003800000 */
.L_x_105:
[----:B0----5:R-:W-:Y:S01]  /*4710*/  IMAD.U32 R4, R62, 0x10000, RZ ;  /* 0x000100003e047824 */ /* 0x021fe200078e00ff */
[----:B------:R-:W-:Y:S01]  /*4720*/  IADD3 R8, P2, R7, R8, RZ ;  /* 0x0000000807087210 */ /* 0x000fe20007f5e0ff */
        /* <DEDUP_REMOVED lines=11> */
.L_x_108:
[----:B------:R-:W-:Y:S05]  /*47e0*/  BSYNC B1 ;  /* 0x0000000000017941 */ /* 0x000fea0003800000 */
.L_x_107:
[----:B0----5:R-:W-:Y:S01]  /*47f0*/  IMAD.U32 R4, R62, 0x10000, RZ ;  /* 0x000100003e047824 */ /* 0x021fe200078e00ff */
[----:B---3--:R-:W-:Y:S01]  /*4800*/  IADD3 R8, P0, R51, R56, RZ ;  /* 0x0000003833087210 */ /* 0x008fe20007f1e0ff */
[----:B------:R-:W-:Y:S01]  /*4810*/  BSSY B1, `(.L_x_109) ;  /* 0x000000c000017945 */ /* 0x000fe20003800000 */
[----:B------:R-:W-:Y:S01]  /*4820*/  ISETP.GT.AND P1, PT, R0, 0x19, P1 ;  /* 0x000000190000780c */ /* 0x000fe20000f24270 */
[----:B------:R-:W-:-:S04]  /*4830*/  FMUL R9, R4, R73 ;  /* 0x0000004904097220 */ /* 0x000fc80000400000 */
[----:B------:R-:W-:-:S05]  /*4840*/  FFMA R9, R38, R72, R9 ;  /* 0x0000004826097223 */ /* 0x000fca0000000009 */
[----:B------:R-:W-:Y:S01]  /*4850*/  F2FP.BF16.F32.PACK_AB R4, RZ, R9 ;  /* 0x00000009ff04723e */ /* 0x000fe200000010ff */
[----:B------:R-:W-:-:S03]  /*4860*/  IMAD.X R9, R57, 0x1, R59, P0 ;  /* 0x0000000139097824 */ /* 0x000fc600000e063b */
[----:B------:R-:W-:Y:S02]  /*4870*/  PRMT R6, R4, 0x7610, R6 ;  /* 0x0000761004067816 */ /* 0x000fe40000000006 */
[----:B------:R-:W-:-:S03]  /*4880*/  IADD3 R4, P0, R81, R40, RZ ;  /* 0x0000002851047210 */ /* 0x000fc60007f1e0ff */
[----:B------:R0:W-:Y:S02]  /*4890*/  @P3 STG.E.U16 desc[UR36][R8.64], R6 ;  /* 0x0000000608003986 */ /* 0x0001e4000c101524 */
[----:B------:R-:W-:Y:S01]  /*48a0*/  IMAD.X R5, R41, 0x1, R5, P0 ;  /* 0x0000000129057824 */ /* 0x000fe200000e0605 */
[----:B------:R-:W-:Y:S07]  /*48b0*/  @!P1 BRA `(.L_x_110) ;  /* 0x0000000000049947 */ /* 0x000fee0003800000 */
[----:B------:R3:W5:Y:S02]  /*48c0*/  LDG.E.LTC128B.U16 R62, desc[UR36][R4.64] ;  /* 0x00000024043e7981 */ /* 0x000764000c1e1520 */
.L_x_110:
[----:B------:R-:W-:Y:S05]  /*48d0*/  BSYNC B1 ;  /* 0x0000000000017941 */ /* 0x000fea0003800000 */
.L_x_109:
[----:B------:R-:W-:Y:S05]  /*48e0*/  @!P1 BRA `(.L_x_111) ;  /* 0x00000010006c9947 */ /* 0x000fea0003800000 */
[----:B-----5:R-:W-:Y:S01]  /*48f0*/  IMAD.U32 R62, R62, 0x10000, RZ ;  /* 0x000100003e3e7824 */ /* 0x020fe200078e00ff */
[----:B---3--:R-:W-:-:S03]  /*4900*/  IADD3 R4, P0, R7, R56, RZ ;  /* 0x0000003807047210 */ /* 0x008fc60007f1e0ff */
[----:B------:R-:W-:Y:S02]  /*4910*/  FMUL R62, R62, R73 ;  /* 0x000000493e3e7220 */ /* 0x000fe40000400000 */
[----:B------:R-:W-:Y:S02]  /*4920*/  IMAD.X R5, R57, 0x1, R59, P0 ;  /* 0x0000000139057824 */ /* 0x000fe400000e063b */
[----:B------:R-:W-:-:S05]  /*4930*/  FFMA R62, R39, R72, R62 ;  /* 0x00000048273e7223 */ /* 0x000fca000000003e */
[----:B------:R-:W-:-:S05]  /*4940*/  F2FP.BF16.F32.PACK_AB R62, RZ, R62 ;  /* 0x0000003eff3e723e */ /* 0x000fca00000010ff */
[----:B------:R4:W-:Y:S01]  /*4950*/  STG.E.U16 desc[UR36][R4.64], R62 ;  /* 0x0000003e04007986 */ /* 0x0009e2000c101524 */
[----:B------:R-:W-:Y:S05]  /*4960*/  BRA `(.L_x_111) ;  /* 0x00000010004c7947 */ /* 0x000fea0003800000 */
.L_x_34:
[----:B------:R-:W-:Y:S01]  /*4970*/  ULDC.64 UR4, c[0x0][0x5c0] ;  /* 0x0001700000047ab9 */ /* 0x000fe20000000a00 */
[-C--:B------:R-:W-:Y:S01]  /*4980*/  FMUL R56, R56, R72.reuse ;  /* 0x0000004838387220 */ /* 0x080fe20000400000 */
[----:B------:R-:W-:Y:S01]  /*4990*/  LEA R6, P0, R80, UR4, 0x1 ;  /* 0x0000000450067c11 */ /* 0x000fe2000f8008ff */
[-C--:B------:R-:W-:Y:S01]  /*49a0*/  FMUL R57, R57, R72.reuse ;  /* 0x0000004839397220 */ /* 0x080fe20000400000 */
[----:B------:R-:W-:Y:S01]  /*49b0*/  ISETP.GT.AND P3, PT, R0, 0x1, P1 ;  /* 0x000000010000780c */ /* 0x000fe20000f64270 */
[----:B------:R-:W-:Y:S01]  /*49c0*/  FMUL R58, R58, R72 ;  /* 0x000000483a3a7220 */ /* 0x000fe20000400000 */
[----:B------:R-:W-:Y:S01]  /*49d0*/  F2FP.BF16.F32.PACK_AB R56, RZ, R56 ;  /* 0x00000038ff38723e */ /* 0x000fe200000010ff */
[-C--:B------:R-:W-:Y:S01]  /*49e0*/  FMUL R59, R59, R72.reuse ;  /* 0x000000483b3b7220 */ /* 0x080fe20000400000 */
[----:B------:R-:W-:Y:S01]  /*49f0*/  LEA.HI.X R7, R80, UR5, R91, 0x1, P0 ;  /* 0x0000000550077c11 */ /* 0x000fe200080f0c5b */
[-C--:B------:R-:W-:Y:S01]  /*4a00*/  FMUL R60, R60, R72.reuse ;  /* 0x000000483c3c7220 */ /* 0x080fe20000400000 */
[----:B------:R-:W-:Y:S01]  /*4a10*/  ISETP.GT.AND P0, PT, R4, 0x8, PT ;  /* 0x000000080400780c */ /* 0x000fe20003f04270 */
[-C--:B------:R-:W-:Y:S01]  /*4a20*/  FMUL R61, R61, R72.reuse ;  /* 0x000000483d3d7220 */ /* 0x080fe20000400000 */
[----:B------:R-:W-:Y:S01]  /*4a30*/  F2FP.BF16.F32.PACK_AB R57, RZ, R57 ;  /* 0x00000039ff39723e */ /* 0x000fe200000010ff */
[----:B------:R-:W-:Y:S01]  /*4a40*/  @P2 STG.E.U16 desc[UR36][R6.64], R56 ;  /* 0x0000003806002986 */ /* 0x000fe2000c101524 */
[----:B------:R-:W-:Y:S01]  /*4a50*/  ISETP.GT.AND P2, PT, R0, RZ, P0 ;  /* 0x000000ff0000720c */ /* 0x000fe20000744270 */
[----:B------:R-:W-:Y:S01]  /*4a60*/  FMUL R62, R62, R72 ;  /* 0x000000483e3e7220 */ /* 0x000fe20000400000 */
[----:B------:R-:W-:Y:S01]  /*4a70*/  LEA R10, P4, R8, R6, 0x4 ;  /* 0x00000006080a7211 */ /* 0x000fe200078820ff */
[----:B------:R-:W-:Y:S01]  /*4a80*/  @P3 STG.E.U16 desc[UR36][R6.64+0x2], R57 ;  /* 0x0000023906003986 */ /* 0x000fe2000c101524 */
[----:B------:R-:W-:Y:S01]  /*4a90*/  ISETP.GT.AND P5, PT, R0, 0x1, P0 ;  /* 0x000000010000780c */ /* 0x000fe200007a4270 */
[----:B------:R-:W-:Y:S01]  /*4aa0*/  FMUL R63, R63, R72 ;  /* 0x000000483f3f7220 */ /* 0x000fe20000400000 */
[----:B------:R-:W-:Y:S01]  /*4ab0*/  F2FP.BF16.F32.PACK_AB R58, RZ, R58 ;  /* 0x0000003aff3a723e */ /* 0x000fe200000010ff */
[-C--:B------:R-:W-:Y:S01]  /*4ac0*/  FMUL R64, R64, R72.reuse ;  /* 0x0000004840407220 */ /* 0x080fe20000400000 */
[----:B------:R-:W-:Y:S01]  /*4ad0*/  ISETP.GT.AND P3, PT, R0, 0x8, P1 ;  /* 0x000000080000780c */ /* 0x000fe20000f64270 */
[-C--:B------:R-:W-:Y:S01]  /*4ae0*/  FMUL R65, R65, R72.reuse ;  /* 0x0000004841417220 */ /* 0x080fe20000400000 */
[--C-:B------:R-:W-:Y:S01]  /*4af0*/  LEA.HI.X R11, R8, R7, R9.reuse, 0x4, P4 ;  /* 0x00000007080b7211 */ /* 0x100fe200020f2409 */
[-C--:B------:R-:W-:Y:S01]  /*4b00*/  FMUL R66, R66, R72.reuse ;  /* 0x0000004842427220 */ /* 0x080fe20000400000 */
[C---:B------:R-:W-:Y:S01]  /*4b10*/  ISETP.GT.AND P4, PT, R0.reuse, 0x9, P1 ;  /* 0x000000090000780c */ /* 0x040fe20000f84270 */
[-C--:B------:R-:W-:Y:S01]  /*4b20*/  FMUL R67, R67, R72.reuse ;  /* 0x0000004843437220 */ /* 0x080fe20000400000 */
[----:B------:R-:W-:Y:S01]  /*4b30*/  F2FP.BF16.F32.PACK_AB R59, RZ, R59 ;  /* 0x0000003bff3b723e */ /* 0x000fe200000010ff */
[----:B------:R-:W-:Y:S01]  /*4b40*/  @P2 STG.E.U16 desc[UR36][R10.64], R58 ;  /* 0x0000003a0a002986 */ /* 0x000fe2000c101524 */
[----:B------:R-:W-:Y:S01]  /*4b50*/  ISETP.GT.AND P2, PT, R0, 0x8, P0 ;  /* 0x000000080000780c */ /* 0x000fe20000744270 */
[----:B------:R-:W-:Y:S01]  /*4b60*/  FMUL R68, R68, R72 ;  /* 0x0000004844447220 */ /* 0x000fe20000400000 */
[----:B------:R-:W-:Y:S01]  /*4b70*/  F2FP.BF16.F32.PACK_AB R60, RZ, R60 ;  /* 0x0000003cff3c723e */ /* 0x000fe200000010ff */
[----:B------:R0:W-:Y:S01]  /*4b80*/  @P5 STG.E.U16 desc[UR36][R10.64+0x2], R59 ;  /* 0x0000023b0a005986 */ /* 0x0001e2000c101524 */
[----:B------:R-:W-:Y:S01]  /*4b90*/  F2FP.BF16.F32.PACK_AB R61, RZ, R61 ;  /* 0x0000003dff3d723e */ /* 0x000fe200000010ff */
[----:B------:R-:W-:Y:S01]  /*4ba0*/  FMUL R69, R69, R72 ;  /* 0x0000004845457220 */ /* 0x000fe20000400000 */
[----:B------:R-:W-:Y:S01]  /*4bb0*/  F2FP.BF16.F32.PACK_AB R62, RZ, R62 ;  /* 0x0000003eff3e723e */ /* 0x000fe200000010ff */
[----:B------:R-:W-:Y:S01]  /*4bc0*/  @P3 STG.E.U16 desc[UR36][R6.64+0x10], R60 ;  /* 0x0000103c06003986 */ /* 0x000fe2000c101524 */
[----:B------:R-:W-:Y:S01]  /*4bd0*/  ISETP.GT.AND P3, PT, R0, 0x9, P0 ;  /* 0x000000090000780c */ /* 0x000fe20000764270 */
[-C--:B------:R-:W-:Y:S01]  /*4be0*/  FMUL R70, R70, R72.reuse ;  /* 0x0000004846467220 */ /* 0x080fe20000400000 */
[C---:B------:R-:W-:Y:S01]  /*4bf0*/  ISETP.GT.AND P5, PT, R0.reuse, 0x10, P1 ;  /* 0x000000100000780c */ /* 0x040fe20000fa4270 */
[----:B------:R1:W-:Y:S01]  /*4c00*/  @P4 STG.E.U16 desc[UR36][R6.64+0x12], R61 ;  /* 0x0000123d06004986 */ /* 0x0003e2000c101524 */
[C---:B------:R-:W-:Y:S01]  /*4c10*/  ISETP.GT.AND P4, PT, R0.reuse, 0x11, P1 ;  /* 0x000000110000780c */ /* 0x040fe20000f84270 */
[----:B------:R-:W-:Y:S01]  /*4c20*/  FMUL R71, R71, R72 ;  /* 0x0000004847477220 */ /* 0x000fe20000400000 */
[----:B------:R-:W-:Y:S01]  /*4c30*/  F2FP.BF16.F32.PACK_AB R63, RZ, R63 ;  /* 0x0000003fff3f723e */ /* 0x000fe200000010ff */
[----:B------:R-:W-:Y:S01]  /*4c40*/  @P2 STG.E.U16 desc[UR36][R10.64+0x10], R62 ;  /* 0x0000103e0a002986 */ /* 0x000fe2000c101524 */
[----:B------:R-:W-:Y:S01]  /*4c50*/  ISETP.GT.AND P2, PT, R0, 0x10, P0 ;  /* 0x000000100000780c */ /* 0x000fe20000744270 */
[----:B0-----:R-:W-:Y:S01]  /*4c60*/  IMAD.SHL.U32 R59, R8, 0x100, RZ ;  /* 0x00000100083b7824 */ /* 0x001fe200078e00ff */
[----:B------:R-:W-:Y:S01]  /*4c70*/  F2FP.BF16.F32.PACK_AB R64, RZ, R64 ;  /* 0x00000040ff40723e */ /* 0x000fe200000010ff */
[----:B------:R-:W-:Y:S01]  /*4c80*/  FMUL R40, R40, R72 ;  /* 0x0000004828287220 */ /* 0x000fe20000400000 */
[----:B------:R-:W-:Y:S01]  /*4c90*/  F2FP.BF16.F32.PACK_AB R65, RZ, R65 ;  /* 0x00000041ff41723e */ /* 0x000fe200000010ff */
[----:B------:R0:W-:Y:S01]  /*4ca0*/  @P3 STG.E.U16 desc[UR36][R10.64+0x12], R63 ;  /* 0x0000123f0a003986 */ /* 0x0001e2000c101524 */
[----:B------:R-:W-:Y:S01]  /*4cb0*/  F2FP.BF16.F32.PACK_AB R66, RZ, R66 ;  /* 0x00000042ff42723e */ /* 0x000fe200000010ff */
[-C--:B------:R-:W-:Y:S01]  /*4cc0*/  FMUL R41, R41, R72.reuse ;  /* 0x0000004829297220 */ /* 0x080fe20000400000 */
[----:B------:R-:W-:Y:S01]  /*4cd0*/  ISETP.GT.AND P3, PT, R0, 0x11, P0 ;  /* 0x000000110000780c */ /* 0x000fe20000764270 */
[----:B------:R-:W-:Y:S01]  /*4ce0*/  @P5 STG.E.U16 desc[UR36][R6.64+0x20], R64 ;  /* 0x0000204006005986 */ /* 0x000fe2000c101524 */
[----:B------:R-:W-:Y:S01]  /*4cf0*/  F2FP.BF16.F32.PACK_AB R67, RZ, R67 ;  /* 0x00000043ff43723e */ /* 0x000fe200000010ff */
[----:B------:R-:W-:Y:S01]  /*4d00*/  FMUL R42, R42, R72 ;  /* 0x000000482a2a7220 */ /* 0x000fe20000400000 */
[----:B------:R-:W-:Y:S01]  /*4d10*/  F2FP.BF16.F32.PACK_AB R68, RZ, R68 ;  /* 0x00000044ff44723e */ /* 0x000fe200000010ff */
[----:B------:R2:W-:Y:S01]  /*4d20*/  @P4 STG.E.U16 desc[UR36][R6.64+0x22], R65 ;  /* 0x0000224106004986 */ /* 0x0005e2000c101524 */
[C---:B------:R-:W-:Y:S01]  /*4d30*/  ISETP.GT.AND P4, PT, R0.reuse, 0x18, P1 ;  /* 0x000000180000780c */ /* 0x040fe20000f84270 */
[-C--:B------:R-:W-:Y:S01]  /*4d40*/  FMUL R43, R43, R72.reuse ;  /* 0x000000482b2b7220 */ /* 0x080fe20000400000 */
[C---:B------:R-:W-:Y:S01]  /*4d50*/  ISETP.GT.AND P1, PT, R0.reuse, 0x19, P1 ;  /* 0x000000190000780c */ /* 0x040fe20000f24270 */
[----:B------:R-:W-:Y:S01]  /*4d60*/  @P2 STG.E.U16 desc[UR36][R10.64+0x20], R66 ;  /* 0x000020420a002986 */ /* 0x000fe2000c101524 */
[----:B------:R-:W-:Y:S01]  /*4d70*/  ISETP.GT.AND P2, PT, R0, 0x18, P0 ;  /* 0x000000180000780c */ /* 0x000fe20000744270 */
[-C--:B------:R-:W-:Y:S01]  /*4d80*/  FMUL R44, R44, R72.reuse ;  /* 0x000000482c2c7220 */ /* 0x080fe20000400000 */
[----:B------:R-:W-:Y:S01]  /*4d90*/  ISETP.GT.AND P0, PT, R0, 0x19, P0 ;  /* 0x000000190000780c */ /* 0x000fe20000704270 */
[----:B------:R-:W-:Y:S01]  /*4da0*/  @P3 STG.E.U16 desc[UR36][R10.64+0x22], R67 ;  /* 0x000022430a003986 */ /* 0x000fe2000c101524 */
[----:B------:R-:W-:Y:S01]  /*4db0*/  F2FP.BF16.F32.PACK_AB R69, RZ, R69 ;  /* 0x00000045ff45723e */ /* 0x000fe200000010ff */
[----:B------:R-:W-:Y:S01]  /*4dc0*/  FMUL R45, R45, R72 ;  /* 0x000000482d2d7220 */ /* 0x000fe20000400000 */
[----:B------:R-:W-:Y:S01]  /*4dd0*/  F2FP.BF16.F32.PACK_AB R70, RZ, R70 ;  /* 0x00000046ff46723e */ /* 0x000fe200000010ff */
[-C--:B------:R-:W-:Y:S01]  /*4de0*/  FMUL R47, R47, R72.reuse ;  /* 0x000000482f2f7220 */ /* 0x080fe20000400000 */
[----:B------:R-:W-:Y:S01]  /*4df0*/  ISETP.GT.AND P3, PT, R4, 0x80, PT ;  /* 0x000000800400780c */ /* 0x000fe20003f64270 */
[----:B------:R-:W-:Y:S01]  /*4e00*/  @P4 STG.E.U16 desc[UR36][R6.64+0x30], R68 ;  /* 0x0000304406004986 */ /* 0x000fe2000c101524 */
[----:B------:R-:W-:Y:S01]  /*4e10*/  F2FP.BF16.F32.PACK_AB R71, RZ, R71 ;  /* 0x00000047ff47723e */ /* 0x000fe200000010ff */
[-C--:B------:R-:W-:Y:S01]  /*4e20*/  FMUL R46, R46, R72.reuse ;  /* 0x000000482e2e7220 */ /* 0x080fe20000400000 */
[----:B------:R-:W-:Y:S01]  /*4e30*/  SHF.L.U64.HI R57, R8, 0x8, R9 ;  /* 0x0000000808397819 */ /* 0x000fe20000010209 */
[----:B------:R-:W-:Y:S01]  /*4e40*/  @P1 STG.E.U16 desc[UR36][R6.64+0x32], R69 ;  /* 0x0000324506001986 */ /* 0x000fe2000c101524 */
[----:B------:R-:W-:Y:S01]  /*4e50*/  ISETP.GT.AND P1, PT, R0, RZ, P3 ;  /* 0x000000ff0000720c */ /* 0x000fe20001f24270 */
[----:B------:R-:W-:Y:S01]  /*4e60*/  FMUL R48, R48, R72 ;  /* 0x0000004830307220 */ /* 0x000fe20000400000 */
[----:B-1----:R-:W-:Y:S01]  /*4e70*/  LOP3.LUT R61, R59, 0x2, RZ, 0xfc, !PT ;  /* 0x000000023b3d7812 */ /* 0x002fe200078efcff */
[----:B------:R-:W-:Y:S01]  /*4e80*/  @P2 STG.E.U16 desc[UR36][R10.64+0x30], R70 ;  /* 0x000030460a002986 */ /* 0x000fe2000c101524 */
[----:B------:R-:W-:Y:S01]  /*4e90*/  F2FP.BF16.F32.PACK_AB R40, RZ, R40 ;  /* 0x00000028ff28723e */ /* 0x000fe200000010ff */
[----:B------:R-:W-:Y:S01]  /*4ea0*/  FMUL R49, R49, R72 ;  /* 0x0000004831317220 */ /* 0x000fe20000400000 */
[-C--:B------:R-:W-:Y:S01]  /*4eb0*/  IADD3 R14, P4, R61, R6.reuse, RZ ;  /* 0x000000063d0e7210 */ /* 0x080fe20007f9e0ff */
[----:B------:R-:W-:Y:S01]  /*4ec0*/  @P0 STG.E.U16 desc[UR36][R10.64+0x32], R71 ;  /* 0x000032470a000986 */ /* 0x000fe2000c101524 */
[----:B------:R-:W-:Y:S01]  /*4ed0*/  IADD3 R8, P0, R59, R6, RZ ;  /* 0x000000063b087210 */ /* 0x000fe20007f1e0ff */
[----:B------:R-:W-:Y:S01]  /*4ee0*/  FMUL R50, R50, R72 ;  /* 0x0000004832327220 */ /* 0x000fe20000400000 */
[----:B------:R-:W-:Y:S01]  /*4ef0*/  ISETP.GT.AND P2, PT, R4, 0x88, PT ;  /* 0x000000880400780c */ /* 0x000fe20003f44270 */
[--C-:B------:R-:W-:Y:S01]  /*4f00*/  IMAD.X R15, R57, 0x1, R7.reuse, P4 ;  /* 0x00000001390f7824 */ /* 0x100fe200020e0607 */
[----:B------:R-:W-:Y:S01]  /*4f10*/  IADD3 R12, P4, R59, R10, RZ ;  /* 0x0000000a3b0c7210 */ /* 0x000fe20007f9e0ff */
[----:B------:R-:W-:Y:S01]  /*4f20*/  IMAD.X R9, R57, 0x1, R7, P0 ;  /* 0x0000000139097824 */ /* 0x000fe200000e0607 */
[C---:B------:R-:W-:Y:S01]  /*4f30*/  ISETP.GT.AND P0, PT, R0.reuse, 0x1, P3 ;  /* 0x000000010000780c */ /* 0x040fe20001f04270 */
[-C--:B------:R-:W-:Y:S01]  /*4f40*/  FMUL R51, R51, R72.reuse ;  /* 0x0000004833337220 */ /* 0x080fe20000400000 */
[----:B------:R-:W-:Y:S01]  /*4f50*/  F2FP.BF16.F32.PACK_AB R41, RZ, R41 ;  /* 0x00000029ff29723e */ /* 0x000fe200000010ff */
[--C-:B------:R-:W-:Y:S01]  /*4f60*/  IMAD.X R13, R57, 0x1, R11.reuse, P4 ;  /* 0x00000001390d7824 */ /* 0x100fe200020e060b */
[----:B------:R-:W-:Y:S01]  /*4f70*/  @P1 STG.E.U16 desc[UR36][R8.64], R40 ;  /* 0x0000002808001986 */ /* 0x000fe2000c101524 */
[----:B------:R-:W-:Y:S01]  /*4f80*/  ISETP.GT.AND P1, PT, R0, RZ, P2 ;  /* 0x000000ff0000720c */ /* 0x000fe20001724270 */
[-C--:B------:R-:W-:Y:S01]  /*4f90*/  FMUL R52, R52, R72.reuse ;  /* 0x0000004834347220 */ /* 0x080fe20000400000 */
[----:B------:R-:W-:Y:S01]  /*4fa0*/  ISETP.GT.AND P4, PT, R0, 0x1, P2 ;  /* 0x000000010000780c */ /* 0x000fe20001784270 */
[----:B------:R-:W-:Y:S01]  /*4fb0*/  FMUL R53, R53, R72 ;  /* 0x0000004835357220 */ /* 0x000fe20000400000 */
[----:B------:R-:W-:Y:S01]  /*4fc0*/  IADD3 R20, P5, R61, R10, RZ ;  /* 0x0000000a3d147210 */ /* 0x000fe20007fbe0ff */
[----:B------:R-:W-:Y:S01]  /*4fd0*/  FMUL R54, R54, R72 ;  /* 0x0000004836367220 */ /* 0x000fe20000400000 */
[----:B------:R-:W-:Y:S01]  /*4fe0*/  F2FP.BF16.F32.PACK_AB R42, RZ, R42 ;  /* 0x0000002aff2a723e */ /* 0x000fe200000010ff */
[-C--:B------:R-:W-:Y:S01]  /*4ff0*/  FMUL R55, R55, R72.reuse ;  /* 0x0000004837377220 */ /* 0x080fe20000400000 */
[----:B------:R1:W-:Y:S01]  /*5000*/  @P0 STG.E.U16 desc[UR36][R14.64], R41 ;  /* 0x000000290e000986 */ /* 0x0003e2000c101524 */
[----:B------:R-:W-:Y:S01]  /*5010*/  F2FP.BF16.F32.PACK_AB R43, RZ, R43 ;  /* 0x0000002bff2b723e */ /* 0x000fe200000010ff */
[----:B------:R-:W-:Y:S01]  /*5020*/  IMAD.X R21, R57, 0x1, R11, P5 ;  /* 0x0000000139157824 */ /* 0x000fe200028e060b */
[----:B0-----:R-:W-:Y:S01]  /*5030*/  LOP3.LUT R63, R59, 0x10, RZ, 0xfc, !PT ;  /* 0x000000103b3f7812 */ /* 0x001fe200078efcff */
[-C--:B------:R-:W-:Y:S01]  /*5040*/  FMUL R24, R24, R72.reuse ;  /* 0x0000004818187220 */ /* 0x080fe20000400000 */
[----:B------:R-:W-:Y:S01]  /*5050*/  @P1 STG.E.U16 desc[UR36][R12.64], R42 ;  /* 0x0000002a0c001986 */ /* 0x000fe2000c101524 */
[C---:B------:R-:W-:Y:S01]  /*5060*/  ISETP.GT.AND P1, PT, R0.reuse, 0x8, P3 ;  /* 0x000000080000780c */ /* 0x040fe20001f24270 */
[-C--:B------:R-:W-:Y:S01]  /*5070*/  FMUL R25, R25, R72.reuse ;  /* 0x0000004819197220 */ /* 0x080fe20000400000 */
[----:B--2---:R-:W-:Y:S01]  /*5080*/  LOP3.LUT R65, R59, 0x12, RZ, 0xfc, !PT ;  /* 0x000000123b417812 */ /* 0x004fe200078efcff */
[----:B------:R0:W-:Y:S01]  /*5090*/  @P4 STG.E.U16 desc[UR36][R20.64], R43 ;  /* 0x0000002b14004986 */ /* 0x0001e2000c101524 */
[----:B------:R-:W-:Y:S01]  /*50a0*/  ISETP.GT.AND P0, PT, R0, 0x9, P3 ;  /* 0x000000090000780c */ /* 0x000fe20001f04270 */
[----:B------:R-:W-:Y:S01]  /*50b0*/  FMUL R26, R26, R72 ;  /* 0x000000481a1a7220 */ /* 0x000fe20000400000 */
[----:B-1----:R-:W-:Y:S01]  /*50c0*/  IADD3 R14, P5, R63, R6, RZ ;  /* 0x000000063f0e7210 */ /* 0x002fe20007fbe0ff */
[----:B------:R-:W-:Y:S01]  /*50d0*/  FMUL R27, R27, R72 ;  /* 0x000000481b1b7220 */ /* 0x000fe20000400000 */
[----:B------:R-:W-:Y:S01]  /*50e0*/  IADD3 R40, P4, R65, R6, RZ ;  /* 0x0000000641287210 */ /* 0x000fe20007f9e0ff */
[----:B------:R-:W-:Y:S01]  /*50f0*/  FMUL R28, R28, R72 ;  /* 0x000000481c1c7220 */ /* 0x000fe20000400000 */
[----:B------:R-:W-:Y:S01]  /*5100*/  F2FP.BF16.F32.PACK_AB R44, RZ, R44 ;  /* 0x0000002cff2c723e */ /* 0x000fe200000010ff */
[C-C-:B------:R-:W-:Y:S01]  /*5110*/  IMAD.X R15, R57.reuse, 0x1, R7.reuse, P5 ;  /* 0x00000001390f7824 */ /* 0x140fe200028e0607 */
[----:B------:R-:W-:Y:S01]  /*5120*/  F2FP.BF16.F32.PACK_AB R45, RZ, R45 ;  /* 0x0000002dff2d723e */ /* 0x000fe200000010ff */
[----:B------:R-:W-:Y:S01]  /*5130*/  IMAD.X R41, R57, 0x1, R7, P4 ;  /* 0x0000000139297824 */ /* 0x000fe200020e0607 */
[----:B------:R-:W-:Y:S01]  /*5140*/  F2FP.BF16.F32.PACK_AB R47, RZ, R47 ;  /* 0x0000002fff2f723e */ /* 0x000fe200000010ff */
[-C--:B------:R-:W-:Y:S01]  /*5150*/  FMUL R29, R29, R72.reuse ;  /* 0x000000481d1d7220 */ /* 0x080fe20000400000 */
[----:B------:R1:W-:Y:S01]  /*5160*/  @P1 STG.E.U16 desc[UR36][R14.64], R44 ;  /* 0x0000002c0e001986 */ /* 0x0003e2000c101524 */
[----:B------:R-:W-:Y:S01]  /*5170*/  ISETP.GT.AND P1, PT, R0, 0x8, P2 ;  /* 0x000000080000780c */ /* 0x000fe20001724270 */
[----:B------:R-:W-:Y:S01]  /*5180*/  FMUL R30, R30, R72 ;  /* 0x000000481e1e7220 */ /* 0x000fe20000400000 */
[----:B0-----:R-:W-:Y:S01]  /*5190*/  IADD3 R20, P4, R63, R10, RZ ;  /* 0x0000000a3f147210 */ /* 0x001fe20007f9e0ff */
[----:B------:R0:W-:Y:S01]  /*51a0*/  @P0 STG.E.U16 desc[UR36][R40.64], R45 ;  /* 0x0000002d28000986 */ /* 0x0001e2000c101524 */
[----:B------:R-:W-:Y:S01]  /*51b0*/  ISETP.GT.AND P0, PT, R0, 0x9, P2 ;  /* 0x000000090000780c */ /* 0x000fe20001704270 */
[----:B------:R-:W-:Y:S01]  /*51c0*/  FMUL R31, R31, R72 ;  /* 0x000000481f1f7220 */ /* 0x000fe20000400000 */
[----:B------:R-:W-:Y:S01]  /*51d0*/  F2FP.BF16.F32.PACK_AB R46, RZ, R46 ;  /* 0x0000002eff2e723e */ /* 0x000fe200000010ff */
[----:B------:R-:W-:Y:S01]  /*51e0*/  IMAD.X R21, R57, 0x1, R11, P4 ;  /* 0x0000000139157824 */ /* 0x000fe200020e060b */
[----:B------:R-:W-:Y:S01]  /*51f0*/  PRMT R5, R47, 0x7610, R5 ;  /* 0x000076102f057816 */ /* 0x000fe20000000005 */
[-C--:B------:R-:W-:Y:S01]  /*5200*/  FMUL R32, R32, R72.reuse ;  /* 0x0000004820207220 */ /* 0x080fe20000400000 */
[----:B------:R-:W-:Y:S01]  /*5210*/  LOP3.LUT R47, R59, 0x22, RZ, 0xfc, !PT ;  /* 0x000000223b2f7812 */ /* 0x000fe200078efcff */
[----:B------:R-:W-:Y:S01]  /*5220*/  FMUL R33, R33, R72 ;  /* 0x0000004821217220 */ /* 0x000fe20000400000 */
[----:B-1----:R-:W-:Y:S01]  /*5230*/  IADD3 R14, P5, R65, R10, RZ ;  /* 0x0000000a410e7210 */ /* 0x002fe20007fbe0ff */
[----:B------:R1:W-:Y:S01]  /*5240*/  @P1 STG.E.U16 desc[UR36][R20.64], R46 ;  /* 0x0000002e14001986 */ /* 0x0003e2000c101524 */
[----:B------:R-:W-:Y:S01]  /*5250*/  ISETP.GT.AND P1, PT, R0, 0x10, P3 ;  /* 0x000000100000780c */ /* 0x000fe20001f24270 */
[----:B------:R-:W-:Y:S01]  /*5260*/  FMUL R34, R34, R72 ;  /* 0x0000004822227220 */ /* 0x000fe20000400000 */
[----:B0-----:R-:W-:Y:S01]  /*5270*/  LOP3.LUT R45, R59, 0x20, RZ, 0xfc, !PT ;  /* 0x000000203b2d7812 */ /* 0x001fe200078efcff */
[----:B------:R-:W-:Y:S01]  /*5280*/  IMAD.X R15, R57, 0x1, R11, P5 ;  /* 0x00000001390f7824 */ /* 0x000fe200028e060b */
[----:B------:R-:W-:Y:S01]  /*5290*/  F2FP.BF16.F32.PACK_AB R48, RZ, R48 ;  /* 0x00000030ff30723e */ /* 0x000fe200000010ff */
[----:B------:R-:W-:Y:S01]  /*52a0*/  FMUL R35, R35, R72 ;  /* 0x0000004823237220 */ /* 0x000fe20000400000 */
[----:B------:R-:W-:Y:S01]  /*52b0*/  IADD3 R40, P4, R45, R6, RZ ;  /* 0x000000062d287210 */ /* 0x000fe20007f9e0ff */
[-C--:B------:R-:W-:Y:S01]  /*52c0*/  FMUL R36, R36, R72.reuse ;  /* 0x0000004824247220 */ /* 0x080fe20000400000 */
[----:B------:R0:W-:Y:S01]  /*52d0*/  @P0 STG.E.U16 desc[UR36][R14.64], R5 ;  /* 0x000000050e000986 */ /* 0x0001e2000c101524 */
[----:B------:R-:W-:Y:S01]  /*52e0*/  ISETP.GT.AND P0, PT, R0, 0x11, P3 ;  /* 0x000000110000780c */ /* 0x000fe20001f04270 */
[----:B------:R-:W-:Y:S01]  /*52f0*/  FMUL R37, R37, R72 ;  /* 0x0000004825257220 */ /* 0x000fe20000400000 */
[----:B-1----:R-:W-:Y:S01]  /*5300*/  IADD3 R20, P5, R47, R6, RZ ;  /* 0x000000062f147210 */ /* 0x002fe20007fbe0ff */
[C-C-:B------:R-:W-:Y:S01]  /*5310*/  IMAD.X R41, R57.reuse, 0x1, R7.reuse, P4 ;  /* 0x0000000139297824 */ /* 0x140fe200020e0607 */
[----:B------:R-:W-:Y:S01]  /*5320*/  F2FP.BF16.F32.PACK_AB R49, RZ, R49 ;  /* 0x00000031ff31723e */ /* 0x000fe200000010ff */
[----:B------:R-:W-:Y:S01]  /*5330*/  FMUL R38, R38, R72 ;  /* 0x0000004826267220 */ /* 0x000fe20000400000 */
[----:B------:R-:W-:Y:S01]  /*5340*/  F2FP.BF16.F32.PACK_AB R50, RZ, R50 ;  /* 0x00000032ff32723e */ /* 0x000fe200000010ff */
[----:B------:R-:W-:Y:S01]  /*5350*/  IMAD.X R21, R57, 0x1, R7, P5 ;  /* 0x0000000139157824 */ /* 0x000fe200028e0607 */
[----:B------:R1:W-:Y:S01]  /*5360*/  @P1 STG.E.U16 desc[UR36][R40.64], R48 ;  /* 0x0000003028001986 */ /* 0x0003e2000c101524 */
[----:B------:R-:W-:Y:S01]  /*5370*/  ISETP.GT.AND P1, PT, R0, 0x10, P2 ;  /* 0x000000100000780c */ /* 0x000fe20001724270 */
[----:B------:R-:W-:Y:S01]  /*5380*/  FMUL R39, R39, R72 ;  /* 0x0000004827277220 */ /* 0x000fe20000400000 */
[----:B0-----:R-:W-:-:S02]  /*5390*/  IADD3 R14, P4, R45, R10, RZ ;  /* 0x0000000a2d0e7210 */ /* 0x001fc40007f9e0ff */
[----:B------:R0:W-:Y:S01]  /*53a0*/  @P0 STG.E.U16 desc[UR36][R20.64], R49 ;  /* 0x0000003114000986 */ /* 0x0001e2000c101524 */
[C---:B------:R-:W-:Y:S02]  /*53b0*/  ISETP.GT.AND P0, PT, R0.reuse, 0x11, P2 ;  /* 0x000000110000780c */ /* 0x040fe40001704270 */
[----:B------:R-:W-:Y:S01]  /*53c0*/  IADD3 R42, P5, R47, R10, RZ ;  /* 0x0000000a2f2a7210 */ /* 0x000fe20007fbe0ff */
[--C-:B------:R-:W-:Y:S01]  /*53d0*/  IMAD.X R15, R57, 0x1, R11.reuse, P4 ;  /* 0x00000001390f7824 */ /* 0x100fe200020e060b */
[----:B------:R-:W-:Y:S02]  /*53e0*/  ISETP.GT.AND P4, PT, R0, 0x18, P3 ;  /* 0x000000180000780c */ /* 0x000fe40001f84270 */
[----:B-1----:R-:W-:Y:S01]  /*53f0*/  LOP3.LUT R41, R59, 0x30, RZ, 0xfc, !PT ;  /* 0x000000303b297812 */ /* 0x002fe200078efcff */
[----:B------:R-:W-:Y:S01]  /*5400*/  IMAD.X R43, R57, 0x1, R11, P5 ;  /* 0x00000001392b7824 */ /* 0x000fe200028e060b */
[----:B------:R-:W-:Y:S01]  /*5410*/  F2FP.BF16.F32.PACK_AB R51, RZ, R51 ;  /* 0x00000033ff33723e */ /* 0x000fe200000010ff */
[----:B------:R-:W-:Y:S01]  /*5420*/  @P1 STG.E.U16 desc[UR36][R14.64], R50 ;  /* 0x000000320e001986 */ /* 0x000fe2000c101524 */
[----:B------:R-:W-:-:S02]  /*5430*/  F2FP.BF16.F32.PACK_AB R52, RZ, R52 ;  /* 0x00000034ff34723e */ /* 0x000fc400000010ff */
[----:B0-----:R-:W-:Y:S01]  /*5440*/  IADD3 R20, P5, R41, R6, RZ ;  /* 0x0000000629147210 */ /* 0x001fe20007fbe0ff */
[----:B------:R0:W-:Y:S01]  /*5450*/  @P0 STG.E.U16 desc[UR36][R42.64], R51 ;  /* 0x000000332a000986 */ /* 0x0001e2000c101524 */
[C---:B------:R-:W-:Y:S02]  /*5460*/  ISETP.GT.AND P1, PT, R4.reuse, 0x100, PT ;  /* 0x000001000400780c */ /* 0x040fe40003f24270 */
[----:B------:R-:W-:Y:S01]  /*5470*/  ISETP.GT.AND P0, PT, R4, 0x108, PT ;  /* 0x000001080400780c */ /* 0x000fe20003f04270 */
[----:B------:R-:W-:Y:S01]  /*5480*/  IMAD.X R21, R57, 0x1, R7, P5 ;  /* 0x0000000139157824 */ /* 0x000fe200028e0607 */
[C---:B------:R-:W-:Y:S02]  /*5490*/  ISETP.GT.AND P3, PT, R0.reuse, 0x19, P3 ;  /* 0x000000190000780c */ /* 0x040fe40001f64270 */
[----:B------:R-:W-:Y:S02]  /*54a0*/  F2FP.BF16.F32.PACK_AB R53, RZ, R53 ;  /* 0x00000035ff35723e */ /* 0x000fe400000010ff */
[----:B------:R-:W-:Y:S01]  /*54b0*/  @P4 STG.E.U16 desc[UR36][R20.64], R52 ;  /* 0x0000003414004986 */ /* 0x000fe2000c101524 */
[----:B------:R-:W-:-:S02]  /*54c0*/  ISETP.GT.AND P4, PT, R0, 0x18, P2 ;  /* 0x000000180000780c */ /* 0x000fc40001784270 */
[----:B0-----:R-:W-:Y:S02]  /*54d0*/  LOP3.LUT R43, R59, 0x32, RZ, 0xfc, !PT ;  /* 0x000000323b2b7812 */ /* 0x001fe400078efcff */
[----:B------:R-:W-:Y:S02]  /*54e0*/  F2FP.BF16.F32.PACK_AB R54, RZ, R54 ;  /* 0x00000036ff36723e */ /* 0x000fe400000010ff */
[----:B------:R-:W-:Y:S02]  /*54f0*/  IADD3 R4, P5, R43, R6, RZ ;  /* 0x000000062b047210 */ /* 0x000fe40007fbe0ff */
[----:B------:R-:W-:Y:S02]  /*5500*/  ISETP.GT.AND P2, PT, R0, 0x19, P2 ;  /* 0x000000190000780c */ /* 0x000fe40001744270 */
[----:B------:R-:W-:Y:S01]  /*5510*/  F2FP.BF16.F32.PACK_AB R55, RZ, R55 ;  /* 0x00000037ff37723e */ /* 0x000fe200000010ff */
[----:B------:R-:W-:Y:S01]  /*5520*/  IMAD.X R5, R57, 0x1, R7, P5 ;  /* 0x0000000139057824 */ /* 0x000fe200028e0607 */
[----:B------:R-:W-:-:S02]  /*5530*/  IADD3 R6, P5, R41, R10, RZ ;  /* 0x0000000a29067210 */ /* 0x000fc40007fbe0ff */
[----:B------:R-:W-:Y:S02]  /*5540*/  F2FP.BF16.F32.PACK_AB R24, RZ, R24 ;  /* 0x00000018ff18723e */ /* 0x000fe400000010ff */
[----:B------:R0:W-:Y:S01]  /*5550*/  @P3 STG.E.U16 desc[UR36][R4.64], R53 ;  /* 0x0000003504003986 */ /* 0x0001e2000c101524 */
[--C-:B------:R-:W-:Y:S01]  /*5560*/  IMAD.X R7, R57, 0x1, R11.reuse, P5 ;  /* 0x0000000139077824 */ /* 0x100fe200028e060b */
[----:B------:R-:W-:Y:S02]  /*5570*/  IADD3 R10, P3, R43, R10, RZ ;  /* 0x0000000a2b0a7210 */ /* 0x000fe40007f7e0ff */
[----:B------:R-:W-:Y:S02]  /*5580*/  IADD3 R14, P5, R59, R8, RZ ;  /* 0x000000083b0e7210 */ /* 0x000fe40007fbe0ff */
[----:B------:R1:W-:Y:S01]  /*5590*/  @P4 STG.E.U16 desc[UR36][R6.64], R54 ;  /* 0x0000003606004986 */ /* 0x0003e2000c101524 */
[C---:B------:R-:W-:Y:S01]  /*55a0*/  ISETP.GT.AND P4, PT, R0.reuse, RZ, P1 ;  /* 0x000000ff0000720c */ /* 0x040fe20000f84270 */
[C---:B------:R-:W-:Y:S01]  /*55b0*/  IMAD.X R11, R57.reuse, 0x1, R11, P3 ;  /* 0x00000001390b7824 */ /* 0x040fe200018e060b */
[----:B------:R-:W-:Y:S01]  /*55c0*/  ISETP.GT.AND P3, PT, R0, 0x1, P1 ;  /* 0x000000010000780c */ /* 0x000fe20000f64270 */
[----:B------:R-:W-:Y:S01]  /*55d0*/  IMAD.X R15, R57, 0x1, R9, P5 ;  /* 0x00000001390f7824 */ /* 0x000fe200028e0609 */
[----:B------:R-:W-:-:S02]  /*55e0*/  F2FP.BF16.F32.PACK_AB R25, RZ, R25 ;  /* 0x00000019ff19723e */ /* 0x000fc400000010ff */
[----:B0-----:R-:W-:Y:S01]  /*55f0*/  IADD3 R4, P5, R61, R8, RZ ;  /* 0x000000083d047210 */ /* 0x001fe20007fbe0ff */
[----:B------:R-:W-:Y:S01]  /*5600*/  @P2 STG.E.U16 desc[UR36][R10.64], R55 ;  /* 0x000000370a002986 */ /* 0x000fe2000c101524 */
[C---:B------:R-:W-:Y:S02]  /*5610*/  ISETP.GT.AND P2, PT, R0.reuse, RZ, P0 ;  /* 0x000000ff0000720c */ /* 0x040fe40000744270 */
[----:B------:R-:W-:Y:S01]  /*5620*/  F2FP.BF16.F32.PACK_AB R26, RZ, R26 ;  /* 0x0000001aff1a723e */ /* 0x000fe200000010ff */
[----:B------:R-:W-:Y:S01]  /*5630*/  IMAD.X R5, R57, 0x1, R9, P5 ;  /* 0x0000000139057824 */ /* 0x000fe200028e0609 */
[-C--:B-1----:R-:W-:Y:S01]  /*5640*/  IADD3 R6, P5, R59, R12.reuse, RZ ;  /* 0x0000000c3b067210 */ /* 0x082fe20007fbe0ff */
[----:B------:R-:W-:Y:S01]  /*5650*/  @P4 STG.E.U16 desc[UR36][R14.64], R24 ;  /* 0x000000180e004986 */ /* 0x000fe2000c101524 */
[----:B------:R-:W-:Y:S02]  /*5660*/  IADD3 R20, P4, R61, R12, RZ ;  /* 0x0000000c3d147210 */ /* 0x000fe40007f9e0ff */
[----:B------:R-:W-:Y:S01]  /*5670*/  F2FP.BF16.F32.PACK_AB R27, RZ, R27 ;  /* 0x0000001bff1b723e */ /* 0x000fe200000010ff */
[----:B------:R0:W-:Y:S01]  /*5680*/  @P3 STG.E.U16 desc[UR36][R4.64], R25 ;  /* 0x0000001904003986 */ /* 0x0001e2000c101524 */
[C---:B------:R-:W-:Y:S01]  /*5690*/  ISETP.GT.AND P3, PT, R0.reuse, 0x1, P0 ;  /* 0x000000010000780c */ /* 0x040fe20000764270 */
[C-C-:B------:R-:W-:Y:S01]  /*56a0*/  IMAD.X R7, R57.reuse, 0x1, R13.reuse, P5 ;  /* 0x0000000139077824 */ /* 0x140fe200028e060d */
[----:B------:R-:W-:Y:S01]  /*56b0*/  ISETP.GT.AND P5, PT, R0, 0x8, P1 ;  /* 0x000000080000780c */ /* 0x000fe20000fa4270 */
[----:B------:R-:W-:Y:S01]  /*56c0*/  IMAD.X R21, R57, 0x1, R13, P4 ;  /* 0x0000000139157824 */ /* 0x000fe200020e060d */
[----:B------:R-:W-:-:S02]  /*56d0*/  F2FP.BF16.F32.PACK_AB R28, RZ, R28 ;  /* 0x0000001cff1c723e */ /* 0x000fc400000010ff */
[----:B------:R-:W-:Y:S01]  /*56e0*/  @P2 STG.E.U16 desc[UR36][R6.64], R26 ;  /* 0x0000001a06002986 */ /* 0x000fe2000c101524 */
[C---:B------:R-:W-:Y:S02]  /*56f0*/  ISETP.GT.AND P2, PT, R0.reuse, 0x9, P1 ;  /* 0x000000090000780c */ /* 0x040fe40000f44270 */
[----:B------:R-:W-:Y:S02]  /*5700*/  F2FP.BF16.F32.PACK_AB R29, RZ, R29 ;  /* 0x0000001dff1d723e */ /* 0x000fe400000010ff */
[----:B0-----:R-:W-:Y:S02]  /*5710*/  IADD3 R4, P4, R63, R8, RZ ;  /* 0x000000083f047210 */ /* 0x001fe40007f9e0ff */
[----:B------:R-:W-:Y:S01]  /*5720*/  @P3 STG.E.U16 desc[UR36][R20.64], R27 ;  /* 0x0000001b14003986 */ /* 0x000fe2000c101524 */
[----:B------:R-:W-:Y:S02]  /*5730*/  ISETP.GT.AND P3, PT, R0, 0x8, P0 ;  /* 0x000000080000780c */ /* 0x000fe40000764270 */
[----:B------:R-:W-:Y:S01]  /*5740*/  IMAD.X R5, R57, 0x1, R9, P4 ;  /* 0x0000000139057824 */ /* 0x000fe200020e0609 */
[----:B------:R-:W-:-:S02]  /*5750*/  IADD3 R14, P4, R63, R12, RZ ;  /* 0x0000000c3f0e7210 */ /* 0x000fc40007f9e0ff */
[----:B------:R-:W-:Y:S02]  /*5760*/  F2FP.BF16.F32.PACK_AB R30, RZ, R30 ;  /* 0x0000001eff1e723e */ /* 0x000fe400000010ff */
[----:B------:R0:W-:Y:S01]  /*5770*/  @P5 STG.E.U16 desc[UR36][R4.64], R28 ;  /* 0x0000001c04005986 */ /* 0x0001e2000c101524 */
[----:B------:R-:W-:Y:S01]  /*5780*/  IADD3 R10, P5, R65, R8, RZ ;  /* 0x00000008410a7210 */ /* 0x000fe20007fbe0ff */
[C---:B------:R-:W-:Y:S01]  /*5790*/  IMAD.X R15, R57.reuse, 0x1, R13, P4 ;  /* 0x00000001390f7824 */ /* 0x040fe200020e060d */
[----:B------:R-:W-:Y:S02]  /*57a0*/  F2FP.BF16.F32.PACK_AB R31, RZ, R31 ;  /* 0x0000001fff1f723e */ /* 0x000fe400000010ff */
[----:B------:R-:W-:Y:S01]  /*57b0*/  F2FP.BF16.F32.PACK_AB R32, RZ, R32 ;  /* 0x00000020ff20723e */ /* 0x000fe200000010ff */
[----:B------:R-:W-:Y:S01]  /*57c0*/  IMAD.X R11, R57, 0x1, R9, P5 ;  /* 0x00000001390b7824 */ /* 0x000fe200028e0609 */
[----:B------:R-:W-:Y:S02]  /*57d0*/  ISETP.GT.AND P5, PT, R0, 0x9, P0 ;  /* 0x000000090000780c */ /* 0x000fe400007a4270 */
[----:B------:R-:W-:-:S02]  /*57e0*/  F2FP.BF16.F32.PACK_AB R33, RZ, R33 ;  /* 0x00000021ff21723e */ /* 0x000fc400000010ff */
[----:B------:R-:W-:Y:S01]  /*57f0*/  @P2 STG.E.U16 desc[UR36][R10.64], R29 ;  /* 0x0000001d0a002986 */ /* 0x000fe2000c101524 */
[----:B0-----:R-:W-:Y:S02]  /*5800*/  IADD3 R4, P4, R65, R12, RZ ;  /* 0x0000000c41047210 */ /* 0x001fe40007f9e0ff */
[C---:B------:R-:W-:Y:S01]  /*5810*/  ISETP.GT.AND P2, PT, R0.reuse, 0x10, P1 ;  /* 0x000000100000780c */ /* 0x040fe20000f44270 */
[----:B------:R-:W-:Y:S01]  /*5820*/  @P3 STG.E.U16 desc[UR36][R14.64], R30 ;  /* 0x0000001e0e003986 */ /* 0x000fe2000c101524 */
[----:B------:R-:W-:Y:S01]  /*5830*/  ISETP.GT.AND P3, PT, R0, 0x11, P1 ;  /* 0x000000110000780c */ /* 0x000fe20000f64270 */
[----:B------:R-:W-:Y:S01]  /*5840*/  IMAD.X R5, R57, 0x1, R13, P4 ;  /* 0x0000000139057824 */ /* 0x000fe200020e060d */
[----:B------:R-:W-:Y:S02]  /*5850*/  IADD3 R20, P4, R47, R8, RZ ;  /* 0x000000082f147210 */ /* 0x000fe40007f9e0ff */
[----:B------:R-:W-:Y:S02]  /*5860*/  F2FP.BF16.F32.PACK_AB R34, RZ, R34 ;  /* 0x00000022ff22723e */ /* 0x000fe400000010ff */
[----:B------:R0:W-:Y:S01]  /*5870*/  @P5 STG.E.U16 desc[UR36][R4.64], R31 ;  /* 0x0000001f04005986 */ /* 0x0001e2000c101524 */
[----:B------:R-:W-:Y:S01]  /*5880*/  IADD3 R6, P5, R45, R8, RZ ;  /* 0x000000082d067210 */ /* 0x000fe20007fbe0ff */
[----:B------:R-:W-:Y:S01]  /*5890*/  IMAD.X R21, R57, 0x1, R9, P4 ;  /* 0x0000000139157824 */ /* 0x000fe200020e0609 */
[----:B------:R-:W-:-:S02]  /*58a0*/  F2FP.BF16.F32.PACK_AB R35, RZ, R35 ;  /* 0x00000023ff23723e */ /* 0x000fc400000010ff */
[----:B------:R-:W-:Y:S01]  /*58b0*/  F2FP.BF16.F32.PACK_AB R36, RZ, R36 ;  /* 0x00000024ff24723e */ /* 0x000fe200000010ff */
[----:B------:R-:W-:Y:S01]  /*58c0*/  IMAD.X R7, R57, 0x1, R9, P5 ;  /* 0x0000000139077824 */ /* 0x000fe200028e0609 */
[C---:B------:R-:W-:Y:S02]  /*58d0*/  ISETP.GT.AND P5, PT, R0.reuse, 0x10, P0 ;  /* 0x000000100000780c */ /* 0x040fe400007a4270 */
[----:B------:R-:W-:Y:S02]  /*58e0*/  F2FP.BF16.F32.PACK_AB R37, RZ, R37 ;  /* 0x00000025ff25723e */ /* 0x000fe400000010ff */
[----:B------:R1:W-:Y:S01]  /*58f0*/  @P2 STG.E.U16 desc[UR36][R6.64], R32 ;  /* 0x0000002006002986 */ /* 0x0003e2000c101524 */
[----:B0-----:R-:W-:Y:S02]  /*5900*/  IADD3 R4, P4, R45, R12, RZ ;  /* 0x0000000c2d047210 */ /* 0x001fe40007f9e0ff */
[-C--:B------:R-:W-:Y:S01]  /*5910*/  IADD3 R14, P2, R41, R8.reuse, RZ ;  /* 0x00000008290e7210 */ /* 0x080fe20007f5e0ff */
[----:B------:R1:W-:Y:S01]  /*5920*/  @P3 STG.E.U16 desc[UR36][R20.64], R33 ;  /* 0x0000002114003986 */ /* 0x0003e2000c101524 */
[----:B------:R-:W-:Y:S01]  /*5930*/  IADD3 R8, P3, R43, R8, RZ ;  /* 0x000000082b087210 */ /* 0x000fe20007f7e0ff */
[C---:B------:R-:W-:Y:S01]  /*5940*/  IMAD.X R5, R57.reuse, 0x1, R13, P4 ;  /* 0x0000000139057824 */ /* 0x040fe200020e060d */
[----:B------:R-:W-:Y:S01]  /*5950*/  ISETP.GT.AND P4, PT, R0, 0x11, P0 ;  /* 0x000000110000780c */ /* 0x000fe20000784270 */
[C-C-:B------:R-:W-:Y:S01]  /*5960*/  IMAD.X R15, R57.reuse, 0x1, R9.reuse, P2 ;  /* 0x00000001390f7824 */ /* 0x140fe200010e0609 */
[----:B------:R-:W-:Y:S01]  /*5970*/  F2FP.BF16.F32.PACK_AB R38, RZ, R38 ;  /* 0x00000026ff26723e */ /* 0x000fe200000010ff */
[----:B------:R-:W-:Y:S01]  /*5980*/  IMAD.X R9, R57, 0x1, R9, P3 ;  /* 0x0000000139097824 */ /* 0x000fe200018e0609 */
[----:B------:R1:W-:Y:S01]  /*5990*/  @P5 STG.E.U16 desc[UR36][R4.64], R34 ;  /* 0x0000002204005986 */ /* 0x0003e2000c101524 */
[----:B------:R-:W-:-:S02]  /*59a0*/  IADD3 R10, P5, R47, R12, RZ ;  /* 0x0000000c2f0a7210 */ /* 0x000fc40007fbe0ff */
[C---:B------:R-:W-:Y:S02]  /*59b0*/  ISETP.GT.AND P3, PT, R0.reuse, 0x18, P1 ;  /* 0x000000180000780c */ /* 0x040fe40000f64270 */
[C---:B------:R-:W-:Y:S01]  /*59c0*/  ISETP.GT.AND P1, PT, R0.reuse, 0x19, P1 ;  /* 0x000000190000780c */ /* 0x040fe20000f24270 */
[--C-:B------:R-:W-:Y:S01]  /*59d0*/  IMAD.X R11, R57, 0x1, R13.reuse, P5 ;  /* 0x00000001390b7824 */ /* 0x100fe200028e060d */
[-C--:B------:R-:W-:Y:S02]  /*59e0*/  IADD3 R24, P5, R41, R12.reuse, RZ ;  /* 0x0000000c29187210 */ /* 0x080fe40007fbe0ff */
[----:B------:R-:W-:Y:S02]  /*59f0*/  IADD3 R12, P2, R43, R12, RZ ;  /* 0x0000000c2b0c7210 */ /* 0x000fe40007f5e0ff */
[----:B------:R-:W-:Y:S01]  /*5a00*/  F2FP.BF16.F32.PACK_AB R39, RZ, R39 ;  /* 0x00000027ff27723e */ /* 0x000fe200000010ff */
[C-C-:B------:R-:W-:Y:S01]  /*5a10*/  IMAD.X R25, R57.reuse, 0x1, R13.reuse, P5 ;  /* 0x0000000139197824 */ /* 0x140fe200028e060d */
[C---:B------:R-:W-:Y:S01]  /*5a20*/  ISETP.GT.AND P5, PT, R0.reuse, 0x18, P0 ;  /* 0x000000180000780c */ /* 0x040fe200007a4270 */
[----:B------:R-:W-:Y:S01]  /*5a30*/  IMAD.X R13, R57, 0x1, R13, P2 ;  /* 0x00000001390d7824 */ /* 0x000fe200010e060d */
[----:B------:R-:W-:Y:S01]  /*5a40*/  ISETP.GT.AND P0, PT, R0, 0x19, P0 ;  /* 0x000000190000780c */ /* 0x000fe20000704270 */
[----:B------:R1:W-:Y:S04]  /*5a50*/  @P4 STG.E.U16 desc[UR36][R10.64], R35 ;  /* 0x000000230a004986 */ /* 0x0003e8000c101524 */
[----:B------:R1:W-:Y:S04]  /*5a60*/  @P3 STG.E.U16 desc[UR36][R14.64], R36 ;  /* 0x000000240e003986 */ /* 0x0003e8000c101524 */
[----:B------:R1:W-:Y:S04]  /*5a70*/  @P1 STG.E.U16 desc[UR36][R8.64], R37 ;  /* 0x0000002508001986 */ /* 0x0003e8000c101524 */
[----:B------:R1:W-:Y:S04]  /*5a80*/  @P5 STG.E.U16 desc[UR36][R24.64], R38 ;  /* 0x0000002618005986 */ /* 0x0003e8000c101524 */
[----:B------:R1:W-:Y:S02]  /*5a90*/  @P0 STG.E.U16 desc[UR36][R12.64], R39 ;  /* 0x000000270c000986 */ /* 0x0003e4000c101524 */
.L_x_111:
[----:B------:R-:W-:Y:S05]  /*5aa0*/  BSYNC B0 ;  /* 0x0000000000007941 */ /* 0x000fea0003800000 */
.L_x_33:
[----:B------:R-:W-:Y:S01]  /*5ab0*/  ULDC UR4, c[0x0][0xc] ;  /* 0x0000030000047ab9 */ /* 0x000fe20000000800 */
[----:B------:R-:W-:Y:S01]  /*5ac0*/  ULDC UR5, c[0x0][0x10] ;  /* 0x0000040000057ab9 */ /* 0x000fe20000000800 */
[----:B-1-34-:R-:W1:Y:S01]  /*5ad0*/  LDC R5, c[0x0][0x14] ;  /* 0x00000500ff057b82 */ /* 0x01ae620000000800 */
[----:B------:R-:W-:Y:S01]  /*5ae0*/  UIMAD.WIDE.U32 UR4, UR4, UR5, URZ ;  /* 0x00000005040472a5 */ /* 0x000fe2000f8e003f */
[----:B------:R-:W-:Y:S01]  /*5af0*/  PRMT R0, RZ, 0x7610, R0 ;  /* 0x00007610ff007816 */ /* 0x000fe20000000000 */
[----:B------:R-:W-:Y:S02]  /*5b00*/  IMAD.MOV.U32 R76, RZ, RZ, -0x1 ;  /* 0xffffffffff4c7424 */ /* 0x000fe400078e00ff */
[----:B------:R-:W-:Y:S02]  /*5b10*/  IMAD.MOV.U32 R75, RZ, RZ, -0x1 ;  /* 0xffffffffff4b7424 */ /* 0x000fe400078e00ff */
[----:B-1----:R-:W-:-:S04]  /*5b20*/  IMAD.WIDE.U32 R16, R5, UR4, R16 ;  /* 0x0000000405107c25 */ /* 0x002fc8000f8e0010 */
[----:B------:R-:W-:Y:S01]  /*5b30*/  IMAD R5, R5, UR5, RZ ;  /* 0x0000000505057c24 */ /* 0x000fe2000f8e02ff */
[----:B------:R-:W-:Y:S02]  /*5b40*/  ULDC.64 UR4, c[0x0][0x650] ;  /* 0x0001940000047ab9 */ /* 0x000fe40000000a00 */
[----:B------:R-:W-:Y:S01]  /*5b50*/  ISETP.GE.U32.AND P0, PT, R16, UR4, PT ;  /* 0x0000000410007c0c */ /* 0x000fe2000bf06070 */
[----:B------:R-:W-:-:S05]  /*5b60*/  IMAD.IADD R17, R17, 0x1, R5 ;  /* 0x0000000111117824 */ /* 0x000fca00078e0205 */
[----:B------:R-:W-:-:S13]  /*5b70*/  ISETP.GE.U32.AND.EX P0, PT, R17, UR5, PT, P0 ;  /* 0x0000000511007c0c */ /* 0x000fda000bf06100 */
[----:B------:R-:W-:Y:S05]  /*5b80*/  @P0 BRA `(.L_x_112) ;  /* 0x0000000400640947 */ /* 0x000fea0003800000 */
[----:B------:R-:W1:Y:S01]  /*5b90*/  S2R R12, SR_CTAID.X ;  /* 0x00000000000c7919 */ /* 0x000e620000002500 */
[----:B------:R-:W3:Y:S01]  /*5ba0*/  LDC.64 R10, c[0x0][0x628] ;  /* 0x00018a00ff0a7b82 */ /* 0x000ee20000000a00 */
[----:B------:R-:W-:Y:S01]  /*5bb0*/  ULDC UR4, c[0x0][0x150] ;  /* 0x0000540000047ab9 */ /* 0x000fe20000000800 */
[----:B0-----:R-:W-:Y:S01]  /*5bc0*/  IMAD.MOV.U32 R8, RZ, RZ, R16 ;  /* 0x000000ffff087224 */ /* 0x001fe200078e0010 */
[----:B------:R-:W0:Y:S01]  /*5bd0*/  S2R R24, SR_CTAID.Y ;  /* 0x0000000000187919 */ /* 0x000e220000002600 */
[----:B------:R-:W-:-:S04]  /*5be0*/  IMAD.MOV.U32 R9, RZ, RZ, R17 ;  /* 0x000000ffff097224 */ /* 0x000fc800078e0011 */
[----:B------:R-:W4:Y:S08]  /*5bf0*/  LDC R21, c[0x0][0x144] ;  /* 0x00005100ff157b82 */ /* 0x000f300000000800 */
[----:B------:R-:W0:Y:S08]  /*5c00*/  LDC R0, c[0x0][0x630] ;  /* 0x00018c00ff007b82 */ /* 0x000e300000000800 */
[----:B------:R-:W0:Y:S01]  /*5c10*/  LDC.64 R14, c[0x0][0x620] ;  /* 0x00018800ff0e7b82 */ /* 0x000e220000000a00 */
[----:B---3--:R-:W-:-:S04]  /*5c20*/  ISETP.NE.U32.AND P0, PT, R10, RZ, PT ;  /* 0x000000ff0a00720c */ /* 0x008fc80003f05070 */
[----:B------:R-:W-:Y:S02]  /*5c30*/  ISETP.NE.AND.EX P0, PT, R11, RZ, PT, P0 ;  /* 0x000000ff0b00720c */ /* 0x000fe40003f05300 */
[----:B-1----:R-:W-:-:S05]  /*5c40*/  I2FP.F32.U32 R3, R12 ;  /* 0x0000000c00037245 */ /* 0x002fca0000201000 */
[----:B------:R-:W-:-:S04]  /*5c50*/  FMUL R3, R3, UR4 ;  /* 0x0000000403037c20 */ /* 0x000fc80008400000 */
[----:B------:R1:W3:Y:S02]  /*5c60*/  F2I.U32.TRUNC.NTZ R20, R3 ;  /* 0x0000000300147305 */ /* 0x0002e4000020f000 */
[----:B----4-:R-:W-:Y:S05]  /*5c70*/  @!P0 BRA `(.L_x_113) ;  /* 0x0000000000288947 */ /* 0x010fea0003800000 */
[----:B-1----:R-:W1:Y:S02]  /*5c80*/  LDC R3, c[0x0][0x634] ;  /* 0x00018d00ff037b82 */ /* 0x002e640000000800 */
[----:B-1----:R-:W-:-:S05]  /*5c90*/  IADD3 R3, P0, R16, R3, RZ ;  /* 0x0000000310037210 */ /* 0x002fca0007f1e0ff */
        /* <DEDUP_REMOVED lines=8> */
.L_x_113:
[----:B------:R-:W4:Y:S01]  /*5d20*/  LDC.64 R30, c[0x0][0x640] ;  /* 0x00019000ff1e7b82 */ /* 0x000f220000000a00 */
[-CC-:B0-----:R-:W-:Y:S01]  /*5d30*/  SHF.R.U64 R75, R8, R0.reuse, R9.reuse ;  /* 0x00000000084b7219 */ /* 0x181fe20000001209 */
[----:B---3--:R-:W-:Y:S01]  /*5d40*/  IMAD.MOV R20, RZ, RZ, -R20 ;  /* 0x000000ffff147224 */ /* 0x008fe200078e0a14 */
[----:B------:R-:W-:Y:S01]  /*5d50*/  SHF.R.U32.HI R0, RZ, R0, R9 ;  /* 0x00000000ff007219 */ /* 0x000fe20000011609 */
[----:B------:R-:W-:Y:S01]  /*5d60*/  ULDC UR4, c[0x0][0x154] ;  /* 0x0000550000047ab9 */ /* 0x000fe20000000800 */
[----:B-1----:R-:W-:Y:S01]  /*5d70*/  IADD3 R3, P0, RZ, -R75, RZ ;  /* 0x8000004bff037210 */ /* 0x002fe20007f1e0ff */
[----:B------:R-:W-:Y:S02]  /*5d80*/  IMAD R26, R21, R20, R12 ;  /* 0x00000014151a7224 */ /* 0x000fe400078e020c */
[----:B------:R-:W0:Y:S01]  /*5d90*/  LDC R6, c[0x0][0x618] ;  /* 0x00018600ff067b82 */ /* 0x000e220000000800 */
[----:B------:R-:W-:Y:S02]  /*5da0*/  IMAD.MOV.U32 R7, RZ, RZ, 0x1 ;  /* 0x00000001ff077424 */ /* 0x000fe400078e00ff */
[----:B------:R-:W-:-:S04]  /*5db0*/  IMAD.X R5, RZ, RZ, ~R0, P0 ;  /* 0x000000ffff057224 */ /* 0x000fc800000e0e00 */
[-C--:B------:R-:W-:Y:S01]  /*5dc0*/  IMAD R0, R5, R14.reuse, RZ ;  /* 0x0000000e05007224 */ /* 0x080fe200078e02ff */
[----:B------:R-:W1:Y:S01]  /*5dd0*/  LDC R8, c[0x0][0x608] ;  /* 0x00018200ff087b82 */ /* 0x000e620000000800 */
[----:B------:R-:W-:-:S04]  /*5de0*/  IMAD.WIDE.U32 R4, R3, R14, R16 ;  /* 0x0000000e03047225 */ /* 0x000fc800078e0010 */
[----:B------:R-:W-:Y:S01]  /*5df0*/  IMAD R3, R3, R15, R0 ;  /* 0x0000000f03037224 */ /* 0x000fe200078e0200 */
[----:B------:R-:W-:Y:S02]  /*5e00*/  I2FP.F32.U32 R0, R24 ;  /* 0x0000001800007245 */ /* 0x000fe40000201000 */
[----:B------:R-:W3:Y:S01]  /*5e10*/  LDC R28, c[0x0][0x658] ;  /* 0x00019600ff1c7b82 */ /* 0x000ee20000000800 */
[----:B------:R-:W-:Y:S01]  /*5e20*/  IMAD.IADD R3, R5, 0x1, R3 ;  /* 0x0000000105037824 */ /* 0x000fe200078e0203 */
[----:B----4-:R-:W-:Y:S01]  /*5e30*/  ISETP.NE.U32.AND P0, PT, R30, RZ, PT ;  /* 0x000000ff1e00720c */ /* 0x010fe20003f05070 */
[----:B------:R-:W-:Y:S01]  /*5e40*/  FMUL R0, R0, UR4 ;  /* 0x0000000400007c20 */ /* 0x000fe20008400000 */
[----:B------:R-:W-:Y:S02]  /*5e50*/  IMAD.MOV.U32 R5, RZ, RZ, -0x1 ;  /* 0xffffffffff057424 */ /* 0x000fe400078e00ff */
[----:B------:R-:W-:Y:S01]  /*5e60*/  ISETP.NE.AND.EX P0, PT, R31, RZ, PT, P0 ;  /* 0x000000ff1f00720c */ /* 0x000fe20003f05300 */
[----:B------:R4:W2:Y:S01]  /*5e70*/  F2I.U32.TRUNC.NTZ R14, R0 ;  /* 0x00000000000e7305 */ /* 0x0008a2000020f000 */
[----:B------:R-:W2:Y:S01]  /*5e80*/  LDC R15, c[0x0][0x148] ;  /* 0x00005200ff0f7b82 */ /* 0x000ea20000000800 */
[----:B0-----:R-:W-:-:S02]  /*5e90*/  SHF.R.U64 R12, R4, R6, R3 ;  /* 0x00000006040c7219 */ /* 0x001fc40000001203 */
[----:B------:R-:W-:-:S05]  /*5ea0*/  SHF.R.U32.HI R3, RZ, R6, R3 ;  /* 0x00000006ff037219 */ /* 0x000fca0000011603 */
[----:B------:R-:W0:Y:S01]  /*5eb0*/  LDC R20, c[0x0][0x600] ;  /* 0x00018000ff147b82 */ /* 0x000e220000000800 */
[-CC-:B-1----:R-:W-:Y:S02]  /*5ec0*/  SHF.R.U64 R10, R12, R8.reuse, R3.reuse ;  /* 0x000000080c0a7219 */ /* 0x182fe40000001203 */
[----:B------:R-:W-:-:S05]  /*5ed0*/  SHF.R.U32.HI R3, RZ, R8, R3 ;  /* 0x00000008ff037219 */ /* 0x000fca0000011603 */
[----:B------:R-:W1:Y:S01]  /*5ee0*/  LDC R25, c[0x0][0x648] ;  /* 0x00019200ff197b82 */ /* 0x000e620000000800 */
[-C--:B---3--:R-:W-:Y:S02]  /*5ef0*/  SHF.L.U32 R4, R5, R28.reuse, RZ ;  /* 0x0000001c05047219 */ /* 0x088fe400000006ff */
[-CC-:B------:R-:W-:Y:S02]  /*5f00*/  SHF.R.U64 R13, R10, R28.reuse, R3.reuse ;  /* 0x0000001c0a0d7219 */ /* 0x180fe40000001203 */
[----:B------:R-:W-:Y:S02]  /*5f10*/  SHF.R.U32.HI R5, RZ, R28, R3 ;  /* 0x0000001cff057219 */ /* 0x000fe40000011603 */
[----:B------:R-:W-:Y:S01]  /*5f20*/  LOP3.LUT R21, RZ, R4, RZ, 0x33, !PT ;  /* 0x00000004ff157212 */ /* 0x000fe200078e33ff */
[----:B------:R-:W3:Y:S01]  /*5f30*/  LDC R27, c[0x0][0x638] ;  /* 0x00018e00ff1b7b82 */ /* 0x000ee20000000800 */
[----:B------:R-:W-:Y:S01]  /*5f40*/  SHF.L.U32 R28, R7, R28, RZ ;  /* 0x0000001c071c7219 */ /* 0x000fe200000006ff */
[----:B------:R-:W-:-:S06]  /*5f50*/  IMAD.MOV.U32 R4, RZ, RZ, R13 ;  /* 0x000000ffff047224 */ /* 0x000fcc00078e000d */
[----:B------:R-:W0:Y:S01]  /*5f60*/  LDC R29, c[0x0][0x610] ;  /* 0x00018400ff1d7b82 */ /* 0x000e220000000800 */
[----:B----4-:R-:W-:Y:S05]  /*5f70*/  @!P0 BRA `(.L_x_114) ;  /* 0x0000000000288947 */ /* 0x010fea0003800000 */
        /* <DEDUP_REMOVED lines=10> */
.L_x_114:
[----:B------:R-:W-:Y:S01]  /*6020*/  ISETP.NE.AND P0, PT, R2, 0x1, PT ;  /* 0x000000010200780c */ /* 0x000fe20003f05270 */
[----:B--2---:R-:W-:Y:S01]  /*6030*/  IMAD.MOV R14, RZ, RZ, -R14 ;  /* 0x000000ffff0e7224 */ /* 0x004fe200078e0a0e */
[----:B-1----:R-:W-:Y:S01]  /*6040*/  SHF.R.U64 R0, R4, R25, R5 ;  /* 0x0000001904007219 */ /* 0x002fe20000001205 */
[----:B0-----:R-:W-:Y:S01]  /*6050*/  VIADD R5, R20, 0xffffffff ;  /* 0xffffffff14057836 */ /* 0x001fe20000000000 */
[----:B------:R-:W-:Y:S01]  /*6060*/  LOP3.LUT R3, R10, R21, RZ, 0xc0, !PT ;  /* 0x000000150a037212 */ /* 0x000fe200078ec0ff */
[----:B------:R-:W-:Y:S02]  /*6070*/  IMAD.MOV.U32 R6, RZ, RZ, 0x1 ;  /* 0x00000001ff067424 */ /* 0x000fe400078e00ff */
[----:B------:R-:W-:Y:S01]  /*6080*/  IMAD.MOV R4, RZ, RZ, -R0 ;  /* 0x000000ffff047224 */ /* 0x000fe200078e0a00 */
[----:B------:R-:W-:Y:S01]  /*6090*/  LOP3.LUT R5, R12, R5, RZ, 0xc0, !PT ;  /* 0x000000050c057212 */ /* 0x000fe200078ec0ff */
[----:B------:R-:W-:Y:S02]  /*60a0*/  IMAD R3, R28, R0, R3 ;  /* 0x000000001c037224 */ /* 0x000fe400078e0203 */
[----:B---3--:R-:W-:-:S02]  /*60b0*/  IMAD R0, R4, R27, R13 ;  /* 0x0000001b04007224 */ /* 0x008fc400078e020d */
[----:B------:R-:W-:Y:S02]  /*60c0*/  @P0 IMAD R26, R15, R14, R24 ;  /* 0x0000000e0f1a0224 */ /* 0x000fe400078e0218 */
[----:B------:R-:W-:Y:S01]  /*60d0*/  IMAD R4, R0, R20, R5 ;  /* 0x0000001400047224 */ /* 0x000fe200078e0205 */
[----:B------:R-:W-:Y:S01]  /*60e0*/  PRMT R0, R6, 0x7610, R0 ;  /* 0x0000761006007816 */ /* 0x000fe20000000000 */
[----:B------:R-:W-:-:S05]  /*60f0*/  IMAD R3, R3, R29, R26 ;  /* 0x0000001d03037224 */ /* 0x000fca00078e021a */
[----:B------:R-:W-:Y:S02]  /*6100*/  SEL R76, R4, R3, !P0 ;  /* 0x00000003044c7207 */ /* 0x000fe40004000000 */
[----:B------:R-:W-:-:S07]  /*6110*/  SEL R3, R3, R4, !P0 ;  /* 0x0000000403037207 */ /* 0x000fce0004000000 */
.L_x_112:
[----:B------:R-:W-:Y:S01]  /*6120*/  LOP3.LUT P0, RZ, R0, 0xff, RZ, 0xc0, !PT ;  /* 0x000000ff00ff7812 */ /* 0x000fe2000780c0ff */
[----:B------:R-:W-:-:S12]  /*6130*/  IMAD.MOV.U32 R74, RZ, RZ, R3 ;  /* 0x000000ffff4a7224 */ /* 0x000fd800078e0003 */
[----:B------:R-:W-:Y:S05]  /*6140*/  @P0 BRA `(.L_x_115) ;  /* 0xffffffb0009c0947 */ /* 0x000fea000383ffff */
[----:B------:R-:W-:Y:S05]  /*6150*/  EXIT ;  /* 0x000000000000794d */ /* 0x000fea0003800000 */
.L_x_8:
[----:B0-----:R-:W-:Y:S01]  /*6160*/  ULDC.64 UR4, c[0x0][0x650] ;  /* 0x0001940000047ab9 */ /* 0x001fe20000000a00 */
        /* <DEDUP_REMOVED lines=25> */
.L_x_117:
[----:B------:R-:W0:Y:S01]  /*6300*/  LDC.64 R28, c[0x0][0x640] ;  /* 0x00019000ff1c7b82 */ /* 0x000e220000000a00 */
[-CC-:B------:R-:W-:Y:S01]  /*6310*/  SHF.R.U64 R22, R12, R6.reuse, R13.reuse ;  /* 0x000000060c167219 */ /* 0x180fe2000000120d */
[----:B------:R-:W-:Y:S01]  /*6320*/  IMAD.MOV.U32 R30, RZ, RZ, 0x1 ;  /* 0x00000001ff1e7424 */ /* 0x000fe200078e00ff */
[----:B------:R-:W-:Y:S02]  /*6330*/  SHF.R.U32.HI R6, RZ, R6, R13 ;  /* 0x00000006ff067219 */ /* 0x000fe4000001160d */
        /* <DEDUP_REMOVED lines=8> */
[----:B------:R-:W-:Y:S01]  /*63c0*/  IMAD.IADD R9, R9, 0x1, R11 ;  /* 0x0000000109097824 */ /* 0x000fe200078e020b */
[----:B0-----:R-:W-:-:S04]  /*63d0*/  ISETP.NE.U32.AND P0, PT, R28, RZ, PT ;  /* 0x000000ff1c00720c */ /* 0x001fc80003f05070 */
[----:B------:R-:W-:Y:S02]  /*63e0*/  ISETP.NE.AND.EX P0, PT, R29, RZ, PT, P0 ;  /* 0x000000ff1d00720c */ /* 0x000fe40003f05300 */
[----:B------:R-:W0:Y:S01]  /*63f0*/  LDC R20, c[0x0][0x600] ;  /* 0x00018000ff147b82 */ /* 0x000e220000000800 */
[-CC-:B-1----:R-:W-:Y:S01]  /*6400*/  SHF.R.U64 R14, R8, R10.reuse, R9.reuse ;  /* 0x0000000a080e7219 */ /* 0x182fe20000001209 */
[----:B------:R-:W-:Y:S01]  /*6410*/  IMAD.MOV.U32 R8, RZ, RZ, -0x1 ;  /* 0xffffffffff087424 */ /* 0x000fe200078e00ff */
[----:B------:R-:W-:-:S05]  /*6420*/  SHF.R.U32.HI R9, RZ, R10, R9 ;  /* 0x0000000aff097219 */ /* 0x000fca0000011609 */
[----:B------:R-:W1:Y:S01]  /*6430*/  LDC R26, c[0x0][0x648] ;  /* 0x00019200ff1a7b82 */ /* 0x000e620000000800 */
[-CC-:B--2---:R-:W-:Y:S02]  /*6440*/  SHF.R.U64 R21, R14, R12.reuse, R9.reuse ;  /* 0x0000000c0e157219 */ /* 0x184fe40000001209 */
[----:B------:R-:W-:-:S05]  /*6450*/  SHF.R.U32.HI R6, RZ, R12, R9 ;  /* 0x0000000cff067219 */ /* 0x000fca0000011609 */
[----:B------:R-:W2:Y:S01]  /*6460*/  LDC R27, c[0x0][0x638] ;  /* 0x00018e00ff1b7b82 */ /* 0x000ea20000000800 */
[-C--:B---3--:R-:W-:Y:S02]  /*6470*/  SHF.L.U32 R8, R8, R25.reuse, RZ ;  /* 0x0000001908087219 */ /* 0x088fe400000006ff */
[-CC-:B------:R-:W-:Y:S02]  /*6480*/  SHF.R.U64 R23, R21, R25.reuse, R6.reuse ;  /* 0x0000001915177219 */ /* 0x180fe40000001206 */
[----:B------:R-:W-:Y:S02]  /*6490*/  LOP3.LUT R32, RZ, R8, RZ, 0x33, !PT ;  /* 0x00000008ff207212 */ /* 0x000fe400078e33ff */
[----:B------:R-:W-:Y:S01]  /*64a0*/  SHF.R.U32.HI R9, RZ, R25, R6 ;  /* 0x00000019ff097219 */ /* 0x000fe20000011606 */
[----:B------:R-:W3:Y:S01]  /*64b0*/  LDC R31, c[0x0][0x610] ;  /* 0x00018400ff1f7b82 */ /* 0x000ee20000000800 */
[----:B------:R-:W-:Y:S01]  /*64c0*/  IMAD.MOV.U32 R8, RZ, RZ, R23 ;  /* 0x000000ffff087224 */ /* 0x000fe200078e0017 */
[----:B------:R-:W-:Y:S06]  /*64d0*/  @!P0 BRA `(.L_x_118) ;  /* 0x0000000000288947 */ /* 0x000fec0003800000 */
        /* <DEDUP_REMOVED lines=10> */
.L_x_118:
[----:B------:R-:W-:Y:S02]  /*6580*/  ISETP.NE.AND P0, PT, R2, 0x1, PT ;  /* 0x000000010200780c */ /* 0x000fe40003f05270 */
[----:B-1----:R-:W-:Y:S01]  /*6590*/  SHF.R.U64 R6, R8, R26, R9 ;  /* 0x0000001a08067219 */ /* 0x002fe20000001209 */
[----:B0-----:R-:W-:Y:S01]  /*65a0*/  VIADD R9, R20, 0xffffffff ;  /* 0xffffffff14097836 */ /* 0x001fe20000000000 */
[----:B------:R-:W-:Y:S02]  /*65b0*/  SHF.L.U32 R30, R30, R25, RZ ;  /* 0x000000191e1e7219 */ /* 0x000fe400000006ff */
[----:B------:R-:W-:Y:S01]  /*65c0*/  LOP3.LUT R5, R21, R32, RZ, 0xc0, !PT ;  /* 0x0000002015057212 */ /* 0x000fe200078ec0ff */
[----:B------:R-:W-:-:S04]  /*65d0*/  IMAD.MOV R8, RZ, RZ, -R6 ;  /* 0x000000ffff087224 */ /* 0x000fc800078e0a06 */
[----:B------:R-:W-:Y:S01]  /*65e0*/  IMAD R6, R30, R6, R5 ;  /* 0x000000061e067224 */ /* 0x000fe200078e0205 */
[----:B------:R-:W-:Y:S01]  /*65f0*/  LOP3.LUT R5, R14, R9, RZ, 0xc0, !PT ;  /* 0x000000090e057212 */ /* 0x000fe200078ec0ff */
[----:B------:R-:W-:Y:S02]  /*6600*/  @P0 IMAD R3, R7, R24, R4 ;  /* 0x0000001807030224 */ /* 0x000fe400078e0204 */
[----:B--2---:R-:W-:Y:S02]  /*6610*/  IMAD R4, R8, R27, R23 ;  /* 0x0000001b08047224 */ /* 0x004fe400078e0217 */
[----:B---3--:R-:W-:Y:S02]  /*6620*/  IMAD R3, R6, R31, R3 ;  /* 0x0000001f06037224 */ /* 0x008fe400078e0203 */
[----:B------:R-:W-:Y:S02]  /*6630*/  IMAD R4, R4, R20, R5 ;  /* 0x0000001404047224 */ /* 0x000fe400078e0205 */
[----:B------:R-:W-:-:S02]  /*6640*/  IMAD.MOV.U32 R8, RZ, RZ, 0x1 ;  /* 0x00000001ff087424 */ /* 0x000fc400078e00ff */
[----:B------:R-:W-:Y:S01]  /*6650*/  IMAD.MOV.U32 R6, RZ, RZ, R22 ;  /* 0x000000ffff067224 */ /* 0x000fe200078e0016 */
[----:B------:R-:W-:Y:S02]  /*6660*/  SEL R20, R4, R3, !P0 ;  /* 0x0000000304147207 */ /* 0x000fe40004000000 */
[----:B------:R-:W-:-:S07]  /*6670*/  SEL R21, R3, R4, !P0 ;  /* 0x0000000403157207 */ /* 0x000fce0004000000 */
.L_x_116:
[----:B------:R-:W-:-:S08]  /*6680*/  NOP ;  /* 0x0000000000007918 */ /* 0x000fd00000000000 */
[----:B------:R-:W0:-:S00]  /*6690*/  USETMAXREG.DEALLOC.CTAPOOL 0x28 ;  /* 0x00000028000079c8 */ /* 0x000e0000080e0500 */
[----:B0-----:R-:W-:-:S13]  /*66a0*/  ISETP.NE.AND P0, PT, R0, RZ, PT ;  /* 0x000000ff0000720c */ /* 0x001fda0003f05270 */
[----:B------:R-:W-:Y:S05]  /*66b0*/  @P0 EXIT ;  /* 0x000000000000094d */ /* 0x000fea0003800000 */
[----:B------:R-:W-:Y:S01]  /*66c0*/  LOP3.LUT P0, RZ, R8, 0xff, RZ, 0xc0, !PT ;  /* 0x000000ff08ff7812 */ /* 0x000fe2000780c0ff */
[----:B------:R-:W-:Y:S02]  /*66d0*/  IMAD.MOV.U32 R0, RZ, RZ, 0x1 ;  /* 0x00000001ff007424 */ /* 0x000fe400078e00ff */
[----:B------:R-:W-:-:S10]  /*66e0*/  IMAD.MOV.U32 R3, RZ, RZ, RZ ;  /* 0x000000ffff037224 */ /* 0x000fd400078e00ff */
[----:B------:R-:W-:Y:S05]  /*66f0*/  @!P0 BRA `(.L_x_119) ;  /* 0x0000000c00448947 */ /* 0x000fea0003800000 */
[----:B------:R-:W0:Y:S01]  /*6700*/  LDC R0, c[0x0][0x28c] ;  /* 0x0000a300ff007b82 */ /* 0x000e220000000800 */
[----:B------:R-:W1:Y:S01]  /*6710*/  S2R R12, SR_CgaCtaId ;  /* 0x00000000000c7919 */ /* 0x000e620000008800 */
[----:B------:R-:W-:Y:S01]  /*6720*/  ULDC UR5, c[0x0][0x600] ;  /* 0x0001800000057ab9 */ /* 0x000fe20000000800 */
[----:B------:R-:W-:Y:S01]  /*6730*/  ULDC UR4, c[0x0][0xc] ;  /* 0x0000030000047ab9 */ /* 0x000fe20000000800 */
[----:B------:R-:W-:Y:S01]  /*6740*/  UIADD3 UR16, UR5, -0x1, URZ ;  /* 0xffffffff05107890 */ /* 0x000fe2000fffe03f */
[----:B------:R-:W-:Y:S01]  /*6750*/  BSSY B0, `(.L_x_119) ;  /* 0x00000cb000007945 */ /* 0x000fe20003800000 */
[----:B------:R-:W-:Y:S01]  /*6760*/  ULDC UR6, c[0x0][0x658] ;  /* 0x0001960000067ab9 */ /* 0x000fe20000000800 */
[----:B------:R-:W-:Y:S01]  /*6770*/  ULDC UR5, c[0x0][0x10] ;  /* 0x0000040000057ab9 */ /* 0x000fe20000000800 */
[----:B------:R-:W-:Y:S01]  /*6780*/  UMOV UR7, 0xffffffff ;  /* 0xffffffff00077882 */ /* 0x000fe20000000000 */
[----:B------:R-:W-:Y:S01]  /*6790*/  UMOV UR8, 0x1 ;  /* 0x0000000100087882 */ /* 0x000fe20000000000 */
[----:B------:R-:W-:Y:S01]  /*67a0*/  UIMAD.WIDE.U32 UR4, UR4, UR5, URZ ;  /* 0x00000005040472a5 */ /* 0x000fe2000f8e003f */
[----:B------:R-:W-:Y:S01]  /*67b0*/  IMAD.MOV.U32 R9, RZ, RZ, 0x1 ;  /* 0x00000001ff097424 */ /* 0x000fe200078e00ff */
[----:B------:R-:W-:Y:S01]  /*67c0*/  USHF.L.U32 UR7, UR7, UR6, URZ ;  /* 0x0000000607077299 */ /* 0x000fe2000800063f */
[----:B------:R-:W-:Y:S01]  /*67d0*/  LOP3.LUT R8, R19, 0x2, RZ, 0xfc, !PT ;  /* 0x0000000213087812 */ /* 0x000fe200078efcff */
[----:B------:R-:W-:-:S02]  /*67e0*/  USHF.L.U32 UR18, UR8, UR6, URZ ;  /* 0x0000000608127299 */ /* 0x000fc4000800063f */
[----:B------:R-:W-:Y:S01]  /*67f0*/  ULOP3.LUT UR17, URZ, UR7, URZ, 0x33, !UPT ;  /* 0x000000073f117292 */ /* 0x000fe2000f8e333f */
[----:B------:R-:W-:Y:S01]  /*6800*/  ULDC UR6, c[0x0][0x14] ;  /* 0x0000050000067ab9 */ /* 0x000fe20000000800 */
[----:B------:R-:W-:Y:S01]  /*6810*/  ULDC.64 UR22, c[0x0][0x198] ;  /* 0x0000660000167ab9 */ /* 0x000fe20000000a00 */
[----:B------:R-:W-:Y:S02]  /*6820*/  UIMAD.WIDE.U32 UR20, UR4, UR6, URZ ;  /* 0x00000006041472a5 */ /* 0x000fe4000f8e003f */
[----:B------:R-:W-:Y:S01]  /*6830*/  UIMAD UR13, UR5, UR6, URZ ;  /* 0x00000006050d72a4 */ /* 0x000fe2000f8e023f */
[----:B0-----:R-:W-:-:S03]  /*6840*/  VIADD R0, R0, 0xf ;  /* 0x0000000f00007836 */ /* 0x001fc60000000000 */
[----:B------:R-:W-:Y:S02]  /*6850*/  UIADD3 UR13, UR21, UR13, URZ ;  /* 0x0000000d150d7290 */ /* 0x000fe4000fffe03f */
[----:B------:R-:W-:-:S04]  /*6860*/  SHF.R.S32.HI R3, RZ, 0x1f, R0 ;  /* 0x0000001fff037819 */ /* 0x000fc80000011400 */
[----:B------:R-:W-:Y:S01]  /*6870*/  LEA.HI R10, R3, R0, RZ, 0x4 ;  /* 0x00000000030a7211 */ /* 0x000fe200078f20ff */
[C---:B-1----:R-:W-:Y:S02]  /*6880*/  IMAD.SHL.U32 R11, R12.reuse, 0x10, RZ ;  /* 0x000000100c0b7824 */ /* 0x042fe400078e00ff */
[----:B------:R-:W-:Y:S01]  /*6890*/  IMAD.SHL.U32 R12, R12, 0x100, RZ ;  /* 0x000001000c0c7824 */ /* 0x000fe200078e00ff */
[----:B------:R-:W-:Y:S01]  /*68a0*/  SHF.R.S32.HI R10, RZ, 0x4, R10 ;  /* 0x00000004ff0a7819 */ /* 0x000fe2000001140a */
[----:B------:R-:W-:Y:S01]  /*68b0*/  IMAD.MOV.U32 R0, RZ, RZ, 0x1 ;  /* 0x00000001ff007424 */ /* 0x000fe200078e00ff */
[----:B------:R-:W-:Y:S01]  /*68c0*/  LOP3.LUT R11, R11, 0x10, RZ, 0xc0, !PT ;  /* 0x000000100b0b7812 */ /* 0x000fe200078ec0ff */
[----:B------:R-:W-:Y:S01]  /*68d0*/  IMAD.MOV.U32 R3, RZ, RZ, RZ ;  /* 0x000000ffff037224 */ /* 0x000fe200078e00ff */
[----:B------:R-:W-:Y:S01]  /*68e0*/  LOP3.LUT R12, R12, 0x100, RZ, 0xc0, !PT ;  /* 0x000001000c0c7812 */ /* 0x000fe200078ec0ff */
[----:B------:R-:W-:-:S07]  /*68f0*/  VIADD R13, R10, 0x1 ;  /* 0x000000010a0d7836 */ /* 0x000fce0000000000 */
.L_x_130:
[----:B------:R-:W-:-:S03]  /*6900*/  UMOV UR4, 0xffffffff ;  /* 0xffffffff00047882 */ /* 0x000fc60000000000 */
[----:B------:R-:W-:Y:S05]  /*6910*/  BRA.DIV UR4, `(.L_x_120) ;  /* 0x00000016047c7947 */ /* 0x000fea000b800000 */
[----:B------:R-:W-:-:S13]  /*6920*/  ELECT P6, URZ, PT ;  /* 0x00000000003f782f */ /* 0x000fda00038c0000 */
.L_x_154:
[----:B------:R-:W0:Y:S01]  /*6930*/  LDC R4, c[0x0][0x28c] ;  /* 0x0000a300ff047b82 */ /* 0x000e220000000800 */
[----:B------:R-:W-:Y:S01]  /*6940*/  BSSY B1, `(.L_x_121) ;  /* 0x0000038000017945 */ /* 0x000fe20003800000 */
[----:B0-----:R-:W-:-:S13]  /*6950*/  ISETP.LT.OR P6, PT, R4, 0x1, !P6 ;  /* 0x000000010400780c */ /* 0x001fda00077c1670 */
[----:B------:R-:W-:Y:S05]  /*6960*/  @P6 BRA `(.L_x_122) ;  /* 0x0000000000d46947 */ /* 0x000fea0003800000 */
[----:B------:R-:W-:Y:S02]  /*6970*/  IMAD R20, R20, 0x20, R11 ;  /* 0x0000002014147824 */ /* 0x000fe400078e020b */
[----:B------:R-:W-:Y:S02]  /*6980*/  IMAD R21, R21, 0x180, RZ ;  /* 0x0000018015157824 */ /* 0x000fe400078e02ff */
[----:B------:R-:W-:Y:S02]  /*6990*/  IMAD.MOV.U32 R24, RZ, RZ, RZ ;  /* 0x000000ffff187224 */ /* 0x000fe400078e00ff */
[----:B------:R-:W-:Y:S02]  /*69a0*/  IMAD.MOV.U32 R4, RZ, RZ, R13 ;  /* 0x000000ffff047224 */ /* 0x000fe400078e000d */
[----:B------:R-:W-:Y:S02]  /*69b0*/  IMAD.MOV.U32 R5, RZ, RZ, R0 ;  /* 0x000000ffff057224 */ /* 0x000fe400078e0000 */
[----:B------:R-:W-:-:S07]  /*69c0*/  IMAD.MOV.U32 R7, RZ, RZ, R3 ;  /* 0x000000ffff077224 */ /* 0x000fce00078e0003 */
.L_x_125:
[----:B------:R-:W0:Y:S01]  /*69d0*/  S2R R15, SR_CgaCtaId ;  /* 0x00000000000f7919 */ /* 0x000e220000008800 */
[----:B------:R-:W-:Y:S02]  /*69e0*/  MOV R14, 0x400 ;  /* 0x00000400000e7802 */ /* 0x000fe40000000f00 */
[----:B------:R-:W-:Y:S02]  /*69f0*/  LOP3.LUT P1, RZ, R18, 0x7f, RZ, 0xc0, !PT ;  /* 0x0000007f12ff7812 */ /* 0x000fe4000782c0ff */
[----:B0-----:R-:W-:Y:S02]  /*6a00*/  LEA R22, R15, R14, 0x18 ;  /* 0x0000000e0f167211 */ /* 0x001fe400078ec0ff */
[----:B------:R-:W-:-:S09]  /*6a10*/  SHF.L.U32 R14, R5, 0x1f, RZ ;  /* 0x0000001f050e7819 */ /* 0x000fd200000006ff */
[----:B------:R-:W0:Y:S01]  /*6a20*/  @!P1 LDC R15, c[0x0][0x500] ;  /* 0x00014000ff0f9b82 */ /* 0x000e220000000800 */
[----:B------:R-:W-:-:S04]  /*6a30*/  IMAD R23, R7, 0x8, R22 ;  /* 0x0000000807177824 */ /* 0x000fc800078e0216 */
[----:B------:R-:W1:Y:S02]  /*6a40*/  SYNCS.PHASECHK.TRANS64.TRYWAIT P0, [R23+URZ+0x88], R14 ;  /* 0x0000880e170075a7 */ /* 0x000e64000800017f */
[----:B-1----:R-:W-:Y:S05]  /*6a50*/  @!P0 BRA `(.L_x_123) ;  /* 0x00000014004c8947 */ /* 0x002fea0003800000 */
.L_x_155:
[----:B-1----:R-:W-:Y:S01]  /*6a60*/  PRMT R14, R8, 0x9910, RZ ;  /* 0x00009910080e7816 */ /* 0x002fe200000000ff */
[----:B0-----:R0:W-:Y:S03]  /*6a70*/  @!P1 SYNCS.ARRIVE.TRANS64 RZ, [R23+URZ], R15 ;  /* 0x0000000f17ff99a7 */ /* 0x0011e6000800003f */
[----:B------:R-:W-:-:S13]  /*6a80*/  ISETP.NE.AND P0, PT, R14, 0x2, PT ;  /* 0x000000020e00780c */ /* 0x000fda0003f05270 */
[----:B0-----:R-:W-:Y:S05]  /*6a90*/  @P0 BRA `(.L_x_124) ;  /* 0x0000000000040947 */ /* 0x001fea0003800000 */
[----:B------:R-:W-:Y:S01]  /*6aa0*/  BPT.TRAP 0x1 ;  /* 0x000000040000795c */ /* 0x000fe20000300000 */
.L_x_124:
[----:B------:R-:W-:Y:S01]  /*6ab0*/  IMAD R15, R7, 0x3000, R22 ;  /* 0x00003000070f7824 */ /* 0x000fe200078e0216 */
[----:B------:R-:W-:Y:S01]  /*6ac0*/  R2UR UR9, R23 ;  /* 0x00000000170972ca */ /* 0x000fe200000e0000 */
[----:B------:R-:W-:Y:S01]  /*6ad0*/  IMAD R14, R7, 0x200, R12 ;  /* 0x00000200070e7824 */ /* 0x000fe200078e020c */
[----:B------:R-:W-:Y:S01]  /*6ae0*/  UIADD3 UR4, UP0, UR22, 0xf0, URZ ;  /* 0x000000f016047890 */ /* 0x000fe2000ff1e03f */
[----:B------:R-:W-:Y:S01]  /*6af0*/  VIADD R4, R4, 0xffffffff ;  /* 0xffffffff04047836 */ /* 0x000fe20000000000 */
[----:B------:R-:W-:Y:S01]  /*6b00*/  R2UR UR5, R15 ;  /* 0x000000000f0572ca */ /* 0x000fe200000e0000 */
[----:B------:R-:W-:Y:S01]  /*6b10*/  IMAD R14, R14, 0x2, R22 ;  /* 0x000000020e0e7824 */ /* 0x000fe200078e0216 */
[----:B------:R-:W-:Y:S01]  /*6b20*/  R2UR UR11, R21 ;  /* 0x00000000150b72ca */ /* 0x000fe200000e0000 */
[----:B------:R-:W-:Y:S01]  /*6b30*/  UIADD3 UR24, UP1, UR22, 0x1f0, URZ ;  /* 0x000001f016187890 */ /* 0x000fe2000ff3e03f */
[----:B------:R-:W-:Y:S01]  /*6b40*/  R2UR UR10, R24 ;  /* 0x00000000180a72ca */ /* 0x000fe200000e0000 */
[----:B------:R-:W-:Y:S01]  /*6b50*/  VIADD R7, R7, 0x1 ;  /* 0x0000000107077836 */ /* 0x000fe20000000000 */
[----:B------:R-:W-:Y:S01]  /*6b60*/  R2UR UR8, R14 ;  /* 0x000000000e0872ca */ /* 0x000fe200000e0000 */
[----:B------:R-:W-:Y:S01]  /*6b70*/  UIADD3.X UR25, URZ, UR23, URZ, UP1, !UPT ;  /* 0x000000173f197290 */ /* 0x000fe20008ffe43f */
[----:B------:R-:W-:Y:S01]  /*6b80*/  R2UR UR12, R6 ;  /* 0x00000000060c72ca */ /* 0x000fe200000e0000 */
[----:B------:R-:W-:Y:S01]  /*6b90*/  UMOV UR6, 0x0 ;  /* 0x0000000000067882 */ /* 0x000fe20000000000 */
[----:B------:R-:W-:Y:S01]  /*6ba0*/  R2UR UR19, R20 ;  /* 0x00000000141372ca */ /* 0x000fe200000e0000 */
[----:B------:R-:W-:Y:S01]  /*6bb0*/  UMOV UR7, 0x10000000 ;  /* 0x1000000000077882 */ /* 0x000fe20000000000 */
[----:B------:R-:W-:Y:S01]  /*6bc0*/  ISETP.GT.AND P1, PT, R4, 0x1, PT ;  /* 0x000000010400780c */ /* 0x000fe20003f24270 */
[----:B------:R-:W-:Y:S01]  /*6bd0*/  UIADD3 UR14, UR5, 0x200, URZ ;  /* 0x00000200050e7890 */ /* 0x000fe2000fffe03f */
[C---:B------:R-:W-:Y:S01]  /*6be0*/  ISETP.NE.AND P0, PT, R7.reuse, 0x11, PT ;  /* 0x000000110700780c */ /* 0x040fe20003f05270 */
[----:B------:R-:W-:Y:S01]  /*6bf0*/  UIADD3.X UR5, URZ, UR23, URZ, UP0, !UPT ;  /* 0x000000173f057290 */ /* 0x000fe200087fe43f */
[----:B------:R-:W-:Y:S01]  /*6c00*/  VIADD R24, R24, 0x10 ;  /* 0x0000001018187836 */ /* 0x000fe20000000000 */
[----:B------:R-:W-:Y:S01]  /*6c10*/  UMOV UR26, 0x30000 ;  /* 0x00030000001a7882 */ /* 0x000fe20000000000 */
[----:B------:R-:W-:Y:S01]  /*6c20*/  SEL R14, RZ, 0x1, P0 ;  /* 0x00000001ff0e7807 */ /* 0x000fe20000000000 */
[----:B------:R-:W-:Y:S01]  /*6c30*/  UIADD3 UR15, UR8, 0x33200, URZ ;  /* 0x00033200080f7890 */ /* 0x000fe2000fffe03f */
[----:B------:R-:W-:-:S02]  /*6c40*/  SEL R7, R7, RZ, P0 ;  /* 0x000000ff07077207 */ /* 0x000fc40000000000 */
[----:B------:R-:W-:Y:S01]  /*6c50*/  UMOV UR8, UR14 ;  /* 0x0000000e00087c82 */ /* 0x000fe20008000000 */
[----:B------:R-:W-:Y:S01]  /*6c60*/  LOP3.LUT R5, R5, R14, RZ, 0x3c, !PT ;  /* 0x0000000e05057212 */ /* 0x000fe200078e3cff */
[----:B------:R0:W-:Y:S02]  /*6c70*/  UTMALDG.3D [UR8], [UR4], desc[UR6] ;  /* 0x00000608040075b4 */ /* 0x0001e40008011000 */
[----:B0-----:R-:W-:Y:S01]  /*6c80*/  UMOV UR8, UR15 ;  /* 0x0000000f00087c82 */ /* 0x001fe20008000000 */
[----:B------:R-:W-:Y:S02]  /*6c90*/  UMOV UR11, UR19 ;  /* 0x00000013000b7c82 */ /* 0x000fe40008000000 */
[----:B------:R0:W-:Y:S02]  /*6ca0*/  UTMALDG.3D.MULTICAST [UR8], [UR24], UR26, desc[UR6] ;  /* 0x00000608180073b4 */ /* 0x0001e4000801181a */
[----:B0-----:R-:W-:Y:S05]  /*6cb0*/  @P1 BRA `(.L_x_125) ;  /* 0xfffffffc00441947 */ /* 0x001fea000383ffff */
.L_x_122:
[----:B------:R-:W-:Y:S05]  /*6cc0*/  BSYNC B1 ;  /* 0x0000000000017941 */ /* 0x000fea0003800000 */
.L_x_121:
[----:B------:R-:W-:Y:S01]  /*6cd0*/  LOP3.LUT P1, RZ, R9, 0xff, RZ, 0xc0, !PT ;  /* 0x000000ff09ff7812 */ /* 0x000fe2000782c0ff */
[C---:B------:R-:W-:Y:S01]  /*6ce0*/  IMAD.IADD R6, R10.reuse, 0x1, R3 ;  /* 0x000000010a067824 */ /* 0x040fe200078e0203 */
[----:B------:R-:W-:Y:S01]  /*6cf0*/  ULDC.64 UR4, c[0x0][0x650] ;  /* 0x0001940000047ab9 */ /* 0x000fe20000000a00 */
[----:B------:R-:W-:Y:S01]  /*6d00*/  ISETP.GE.U32.AND P2, PT, R10, 0x11, PT ;  /* 0x000000110a00780c */ /* 0x000fe20003f46070 */
[----:B------:R-:W-:Y:S01]  /*6d10*/  BSSY B1, `(.L_x_126) ;  /* 0x000006c000017945 */ /* 0x000fe20003800000 */
[----:B------:R-:W-:Y:S01]  /*6d20*/  IMAD.MOV.U32 R21, RZ, RZ, -0x1 ;  /* 0xffffffffff157424 */ /* 0x000fe200078e00ff */
[----:B------:R-:W-:Y:S01]  /*6d30*/  ISETP.GT.U32.AND P0, PT, R6, 0x10, PT ;  /* 0x000000100600780c */ /* 0x000fe20003f04070 */
[----:B------:R-:W-:Y:S01]  /*6d40*/  IMAD.MOV.U32 R20, RZ, RZ, -0x1 ;  /* 0xffffffffff147424 */ /* 0x000fe200078e00ff */
[----:B------:R-:W-:Y:S02]  /*6d50*/  PRMT R9, RZ, 0x7610, R9 ;  /* 0x00007610ff097816 */ /* 0x000fe40000000009 */
[----:B------:R-:W-:-:S03]  /*6d60*/  ISETP.LT.U32.AND P0, PT, R10, 0x11, P0 ;  /* 0x000000110a00780c */ /* 0x000fc60000701070 */
[----:B------:R-:W0:Y:S01]  /*6d70*/  @P1 S2R R5, SR_CgaCtaId ;  /* 0x0000000000051919 */ /* 0x000e220000008800 */
[----:B------:R-:W-:-:S04]  /*6d80*/  @P1 MOV R4, 0x400 ;  /* 0x0000040000041802 */ /* 0x000fc80000000f00 */
[----:B0-----:R-:W-:Y:S01]  /*6d90*/  @P1 LEA R3, R5, R4, 0x18 ;  /* 0x0000000405031211 */ /* 0x001fe200078ec0ff */
[----:B------:R-:W-:-:S03]  /*6da0*/  IMAD.WIDE.U32 R4, R6, -0xf0f0f0f, RZ ;  /* 0xf0f0f0f106047825 */ /* 0x000fc600078e00ff */
[----:B------:R0:W-:Y:S01]  /*6db0*/  @P1 SYNCS.ARRIVE.TRANS64.A1T0 RZ, [R3+URZ+0x128], RZ ;  /* 0x000128ff03ff19a7 */ /* 0x0001e2000810003f */
[----:B------:R-:W-:Y:S02]  /*6dc0*/  IADD3 R16, P1, R16, UR20, RZ ;  /* 0x0000001410107c10 */ /* 0x000fe4000ff3e0ff */
[----:B------:R-:W-:Y:S02]  /*6dd0*/  SHF.R.U32.HI R5, RZ, 0x4, R5 ;  /* 0x00000004ff057819 */ /* 0x000fe40000011605 */
[----:B------:R-:W-:Y:S02]  /*6de0*/  IADD3.X R17, R17, UR13, RZ, P1, !PT ;  /* 0x0000000d11117c10 */ /* 0x000fe40008ffe4ff */
[----:B------:R-:W-:Y:S02]  /*6df0*/  PRMT R4, RZ, 0x7610, R4 ;  /* 0x00007610ff047816 */ /* 0x000fe40000000004 */
[----:B0-----:R-:W-:Y:S02]  /*6e00*/  SEL R3, RZ, 0x1, !P0 ;  /* 0x00000001ff037807 */ /* 0x001fe40004000000 */
[----:B------:R-:W-:-:S02]  /*6e10*/  ISETP.GE.U32.AND P0, PT, R16, UR4, PT ;  /* 0x0000000410007c0c */ /* 0x000fc4000bf06070 */
[----:B------:R-:W-:Y:S01]  /*6e20*/  LOP3.LUT R0, R0, R3, RZ, 0x3c, !PT ;  /* 0x0000000300007212 */ /* 0x000fe200078e3cff */
[----:B------:R-:W-:Y:S01]  /*6e30*/  IMAD R3, R5, -0x11, R6 ;  /* 0xffffffef05037824 */ /* 0x000fe200078e0206 */
[----:B------:R-:W-:Y:S01]  /*6e40*/  ISETP.GE.U32.AND.EX P0, PT, R17, UR5, PT, P0 ;  /* 0x0000000511007c0c */ /* 0x000fe2000bf06100 */
[----:B------:R-:W-:Y:S01]  /*6e50*/  IMAD.MOV.U32 R6, RZ, RZ, -0x1 ;  /* 0xffffffffff067424 */ /* 0x000fe200078e00ff */
[----:B------:R-:W-:-:S11]  /*6e60*/  @P2 LOP3.LUT R0, R0, 0x1, R5, 0x78, !PT ;  /* 0x0000000100002812 */ /* 0x000fd600078e7805 */
[----:B------:R-:W-:Y:S05]  /*6e70*/  @P0 BRA `(.L_x_127) ;  /* 0x0000000400540947 */ /* 0x000fea0003800000 */
[----:B------:R-:W0:Y:S01]  /*6e80*/  S2R R15, SR_CTAID.X ;  /* 0x00000000000f7919 */ /* 0x000e220000002500 */
[----:B------:R-:W-:Y:S01]  /*6e90*/  ULDC.64 UR4, c[0x0][0x628] ;  /* 0x00018a0000047ab9 */ /* 0x000fe20000000a00 */
[----:B------:R-:W-:Y:S01]  /*6ea0*/  ULDC UR7, c[0x0][0x630] ;  /* 0x00018c0000077ab9 */ /* 0x000fe20000000800 */
[----:B------:R-:W-:Y:S01]  /*6eb0*/  ISETP.NE.U32.AND P0, PT, RZ, UR4, PT ;  /* 0x00000004ff007c0c */ /* 0x000fe2000bf05070 */
[----:B------:R-:W1:Y:S01]  /*6ec0*/  S2R R20, SR_CTAID.Y ;  /* 0x0000000000147919 */ /* 0x000e620000002600 */
[----:B------:R-:W-:Y:S01]  /*6ed0*/  ULDC UR8, c[0x0][0x150] ;  /* 0x0000540000087ab9 */ /* 0x000fe20000000800 */
[----:B------:R-:W-:Y:S01]  /*6ee0*/  IMAD.MOV.U32 R4, RZ, RZ, R16 ;  /* 0x000000ffff047224 */ /* 0x000fe200078e0010 */
[----:B------:R-:W-:Y:S01]  /*6ef0*/  ISETP.NE.AND.EX P0, PT, RZ, UR5, PT, P0 ;  /* 0x00000005ff007c0c */ /* 0x000fe2000bf05300 */
[----:B------:R-:W-:Y:S01]  /*6f00*/  IMAD.MOV.U32 R5, RZ, RZ, R17 ;  /* 0x000000ffff057224 */ /* 0x000fe200078e0011 */
[----:B0-----:R-:W-:-:S11]  /*6f10*/  I2FP.F32.U32 R22, R15 ;  /* 0x0000000f00167245 */ /* 0x001fd60000201000 */
[----:B------:R-:W-:Y:S05]  /*6f20*/  @!P0 BRA `(.L_x_128) ;  /* 0x0000000000288947 */ /* 0x000fea0003800000 */
[----:B------:R-:W-:Y:S02]  /*6f30*/  ULDC UR6, c[0x0][0x634] ;  /* 0x00018d0000067ab9 */ /* 0x000fe40000000800 */
[----:B------:R-:W-:-:S05]  /*6f40*/  IADD3 R5, P0, R16, UR6, RZ ;  /* 0x0000000610057c10 */ /* 0x000fca000ff1e0ff */
[----:B------:R-:W-:-:S04]  /*6f50*/  IMAD.X R21, RZ, RZ, R17, P0 ;  /* 0x000000ffff157224 */ /* 0x000fc800000e0611 */
[----:B------:R-:W-:-:S04]  /*6f60*/  IMAD.WIDE.U32 R6, R21, UR4, RZ ;  /* 0x0000000415067c25 */ /* 0x000fc8000f8e00ff */
[----:B------:R-:W-:-:S04]  /*6f70*/  IMAD.WIDE.U32 R6, P0, R5, UR5, R6 ;  /* 0x0000000505067c25 */ /* 0x000fc8000f800006 */
[----:B------:R-:W-:-:S04]  /*6f80*/  IMAD.WIDE.U32 R4, R5, UR4, RZ ;  /* 0x0000000405047c25 */ /* 0x000fc8000f8e00ff */
[----:B------:R-:W-:Y:S01]  /*6f90*/  IMAD.MOV.U32 R4, RZ, RZ, R7 ;  /* 0x000000ffff047224 */ /* 0x000fe200078e0007 */
[----:B------:R-:W-:Y:S01]  /*6fa0*/  IADD3 RZ, P1, R5, R6, RZ ;  /* 0x0000000605ff7210 */ /* 0x000fe20007f3e0ff */
[----:B------:R-:W-:-:S04]  /*6fb0*/  IMAD.X R5, RZ, RZ, RZ, P0 ;  /* 0x000000ffff057224 */ /* 0x000fc800000e06ff */
[----:B------:R-:W-:-:S08]  /*6fc0*/  IMAD.WIDE.U32.X R4, R21, UR5, R4, P1 ;  /* 0x0000000515047c25 */ /* 0x000fd000088e0404 */
.L_x_128:
[--C-:B------:R-:W-:Y:S01]  /*6fd0*/  SHF.R.U64 R14, R4, UR7, R5.reuse ;  /* 0x00000007040e7c19 */ /* 0x100fe20008001205 */
[----:B------:R-:W-:Y:S01]  /*6fe0*/  FMUL R22, R22, UR8 ;  /* 0x0000000816167c20 */ /* 0x000fe20008400000 */
[----:B------:R-:W-:Y:S01]  /*6ff0*/  SHF.R.U32.HI R4, RZ, UR7, R5 ;  /* 0x00000007ff047c19 */ /* 0x000fe20008011605 */
[----:B------:R-:W0:Y:S01]  /*7000*/  LDC R6, c[0x0][0x144] ;  /* 0x00005100ff067b82 */ /* 0x000e220000000800 */
[----:B------:R-:W-:Y:S01]  /*7010*/  IADD3 R5, P0, RZ, -R14, RZ ;  /* 0x8000000eff057210 */ /* 0x000fe20007f1e0ff */
[----:B------:R-:W-:Y:S01]  /*7020*/  ULDC UR6, c[0x0][0x154] ;  /* 0x0000550000067ab9 */ /* 0x000fe20000000800 */
[----:B-1----:R-:W-:Y:S01]  /*7030*/  I2FP.F32.U32 R7, R20 ;  /* 0x0000001400077245 */ /* 0x002fe20000201000 */
[----:B------:R-:W1:Y:S01]  /*7040*/  F2I.U32.TRUNC.NTZ R22, R22 ;  /* 0x0000001600167305 */ /* 0x000e62000020f000 */
[----:B------:R-:W-:Y:S01]  /*7050*/  ULDC.64 UR4, c[0x0][0x620] ;  /* 0x0001880000047ab9 */ /* 0x000fe20000000a00 */
[----:B------:R-:W-:Y:S01]  /*7060*/  IMAD.X R4, RZ, RZ, ~R4, P0 ;  /* 0x000000ffff047224 */ /* 0x000fe200000e0e04 */
[----:B------:R-:W-:Y:S01]  /*7070*/  ISETP.NE.AND P2, PT, R2, 0x1, PT ;  /* 0x000000010200780c */ /* 0x000fe20003f45270 */
[----:B------:R-:W-:Y:S01]  /*7080*/  FMUL R23, R7, UR6 ;  /* 0x0000000607177c20 */ /* 0x000fe20008400000 */
[----:B------:R-:W2:Y:S01]  /*7090*/  LDC R25, c[0x0][0x148] ;  /* 0x00005200ff197b82 */ /* 0x000ea20000000800 */
[----:B------:R-:W-:Y:S01]  /*70a0*/  IMAD R4, R4, UR4, RZ ;  /* 0x0000000404047c24 */ /* 0x000fe2000f8e02ff */
[----:B------:R-:W-:-:S02]  /*70b0*/  ULDC.64 UR6, c[0x0][0x640] ;  /* 0x0001900000067ab9 */ /* 0x000fc40000000a00 */
[----:B------:R-:W-:Y:S01]  /*70c0*/  ISETP.NE.U32.AND P0, PT, RZ, UR6, PT ;  /* 0x00000006ff007c0c */ /* 0x000fe2000bf05070 */
[----:B------:R-:W3:Y:S01]  /*70d0*/  F2I.U32.TRUNC.NTZ R23, R23 ;  /* 0x0000001700177305 */ /* 0x000ee2000020f000 */
[C---:B------:R-:W-:Y:S02]  /*70e0*/  IMAD R7, R5.reuse, UR5, R4 ;  /* 0x0000000505077c24 */ /* 0x040fe4000f8e0204 */
[----:B------:R-:W-:Y:S01]  /*70f0*/  IMAD.WIDE.U32 R4, R5, UR4, R16 ;  /* 0x0000000405047c25 */ /* 0x000fe2000f8e0010 */
[----:B------:R-:W-:Y:S01]  /*7100*/  ULDC UR4, c[0x0][0x618] ;  /* 0x0001860000047ab9 */ /* 0x000fe20000000800 */
[----:B------:R-:W-:Y:S02]  /*7110*/  ISETP.NE.AND.EX P0, PT, RZ, UR7, PT, P0 ;  /* 0x00000007ff007c0c */ /* 0x000fe4000bf05300 */
[----:B------:R-:W-:Y:S02]  /*7120*/  IMAD.IADD R5, R5, 0x1, R7 ;  /* 0x0000000105057824 */ /* 0x000fe400078e0207 */
[----:B-1----:R-:W-:-:S03]  /*7130*/  IMAD.MOV R22, RZ, RZ, -R22 ;  /* 0x000000ffff167224 */ /* 0x002fc600078e0a16 */
[----:B------:R-:W-:Y:S01]  /*7140*/  SHF.R.U64 R21, R4, UR4, R5 ;  /* 0x0000000404157c19 */ /* 0x000fe20008001205 */
[----:B0-----:R-:W-:Y:S01]  /*7150*/  IMAD R15, R6, R22, R15 ;  /* 0x00000016060f7224 */ /* 0x001fe200078e020f */
[----:B------:R-:W-:Y:S01]  /*7160*/  SHF.R.U32.HI R4, RZ, UR4, R5 ;  /* 0x00000004ff047c19 */ /* 0x000fe20008011605 */
[----:B------:R-:W-:Y:S01]  /*7170*/  ULDC UR4, c[0x0][0x608] ;  /* 0x0001820000047ab9 */ /* 0x000fe20000000800 */
[----:B---3--:R-:W-:Y:S02]  /*7180*/  IMAD.MOV R6, RZ, RZ, -R23 ;  /* 0x000000ffff067224 */ /* 0x008fe400078e0a17 */
[--C-:B------:R-:W-:Y:S02]  /*7190*/  SHF.R.U64 R22, R21, UR4, R4.reuse ;  /* 0x0000000415167c19 */ /* 0x100fe40008001204 */
[----:B------:R-:W-:Y:S01]  /*71a0*/  SHF.R.U32.HI R5, RZ, UR4, R4 ;  /* 0x00000004ff057c19 */ /* 0x000fe20008011604 */
[----:B------:R-:W-:Y:S01]  /*71b0*/  ULDC UR4, c[0x0][0x658] ;  /* 0x0001960000047ab9 */ /* 0x000fe20000000800 */
[----:B--2---:R-:W-:-:S02]  /*71c0*/  @P2 IMAD R15, R25, R6, R20 ;  /* 0x00000006190f2224 */ /* 0x004fc400078e0214 */
[--C-:B------:R-:W-:Y:S02]  /*71d0*/  SHF.R.U64 R20, R22, UR4, R5.reuse ;  /* 0x0000000416147c19 */ /* 0x100fe40008001205 */
[----:B------:R-:W-:-:S03]  /*71e0*/  SHF.R.U32.HI R23, RZ, UR4, R5 ;  /* 0x00000004ff177c19 */ /* 0x000fc60008011605 */
[----:B------:R-:W-:Y:S02]  /*71f0*/  IMAD.MOV.U32 R6, RZ, RZ, R20 ;  /* 0x000000ffff067224 */ /* 0x000fe400078e0014 */
[----:B------:R-:W-:Y:S01]  /*7200*/  IMAD.MOV.U32 R5, RZ, RZ, R23 ;  /* 0x000000ffff057224 */ /* 0x000fe200078e0017 */
[----:B------:R-:W-:Y:S06]  /*7210*/  @!P0 BRA `(.L_x_129) ;  /* 0x00000000002c8947 */ /* 0x000fec0003800000 */
        /* <DEDUP_REMOVED lines=9> */
[----:B------:R-:W-:-:S04]  /*72b0*/  IMAD.WIDE.U32.X R4, R23, UR7, R4, P1 ;  /* 0x0000000717047c25 */ /* 0x000fc800088e0404 */
[----:B------:R-:W-:-:S07]  /*72c0*/  IMAD.MOV.U32 R6, RZ, RZ, R4 ;  /* 0x000000ffff067224 */ /* 0x000fce00078e0004 */
.L_x_129:
[----:B------:R-:W-:Y:S01]  /*72d0*/  ULDC UR4, c[0x0][0x648] ;  /* 0x0001920000047ab9 */ /* 0x000fe20000000800 */
[----:B------:R-:W-:Y:S01]  /*72e0*/  LOP3.LUT R4, R22, UR17, RZ, 0xc0, !PT ;  /* 0x0000001116047c12 */ /* 0x000fe2000f8ec0ff */
[----:B------:R-:W-:Y:S01]  /*72f0*/  ULDC UR5, c[0x0][0x610] ;  /* 0x0001840000057ab9 */ /* 0x000fe20000000800 */
[----:B------:R-:W-:Y:S01]  /*7300*/  SHF.R.U64 R5, R6, UR4, R5 ;  /* 0x0000000406057c19 */ /* 0x000fe20008001205 */
[----:B------:R-:W-:Y:S01]  /*7310*/  ULDC UR4, c[0x0][0x638] ;  /* 0x00018e0000047ab9 */ /* 0x000fe20000000800 */
[----:B------:R-:W-:-:S03]  /*7320*/  LOP3.LUT R21, R21, UR16, RZ, 0xc0, !PT ;  /* 0x0000001015157c12 */ /* 0x000fc6000f8ec0ff */
[----:B------:R-:W-:Y:S02]  /*7330*/  IMAD.MOV R7, RZ, RZ, -R5 ;  /* 0x000000ffff077224 */ /* 0x000fe400078e0a05 */
[----:B------:R-:W-:Y:S02]  /*7340*/  IMAD R4, R5, UR18, R4 ;  /* 0x0000001205047c24 */ /* 0x000fe4000f8e0204 */
[----:B------:R-:W-:Y:S01]  /*7350*/  IMAD R20, R7, UR4, R20 ;  /* 0x0000000407147c24 */ /* 0x000fe2000f8e0214 */
[----:B------:R-:W-:Y:S01]  /*7360*/  ULDC UR4, c[0x0][0x600] ;  /* 0x0001800000047ab9 */ /* 0x000fe20000000800 */
[----:B------:R-:W-:Y:S02]  /*7370*/  IMAD R15, R4, UR5, R15 ;  /* 0x00000005040f7c24 */ /* 0x000fe4000f8e020f */
[----:B------:R-:W-:Y:S02]  /*7380*/  IMAD R6, R20, UR4, R21 ;  /* 0x0000000414067c24 */ /* 0x000fe4000f8e0215 */
[----:B------:R-:W-:-:S03]  /*7390*/  IMAD.MOV.U32 R4, RZ, RZ, 0x1 ;  /* 0x00000001ff047424 */ /* 0x000fc600078e00ff */
[----:B------:R-:W-:Y:S02]  /*73a0*/  SEL R20, R6, R15, !P2 ;  /* 0x0000000f06147207 */ /* 0x000fe40005000000 */
[----:B------:R-:W-:Y:S01]  /*73b0*/  SEL R21, R15, R6, !P2 ;  /* 0x000000060f157207 */ /* 0x000fe20005000000 */
[----:B------:R-:W-:-:S07]  /*73c0*/  IMAD.MOV.U32 R6, RZ, RZ, R14 ;  /* 0x000000ffff067224 */ /* 0x000fce00078e000e */
.L_x_127:
[----:B------:R-:W-:Y:S05]  /*73d0*/  BSYNC B1 ;  /* 0x0000000000017941 */ /* 0x000fea0003800000 */
.L_x_126:
[----:B------:R-:W-:-:S13]  /*73e0*/  LOP3.LUT P0, RZ, R4, 0xff, RZ, 0xc0, !PT ;  /* 0x000000ff04ff7812 */ /* 0x000fda000780c0ff */
[----:B------:R-:W-:Y:S05]  /*73f0*/  @P0 BRA `(.L_x_130) ;  /* 0xfffffff400400947 */ /* 0x000fea000383ffff */
[----:B------:R-:W-:Y:S05]  /*7400*/  BSYNC B0 ;  /* 0x0000000000007941 */ /* 0x000fea0003800000 */
.L_x_119:
[----:B------:R-:W-:-:S03]  /*7410*/  UMOV UR4, 0xffffffff ;  /* 0xffffffff00047882 */ /* 0x000fc60000000000 */
[----:B------:R-:W-:Y:S05]  /*7420*/  BRA.DIV UR4, `(.L_x_131) ;  /* 0x0000000a04ec7947 */ /* 0x000fea000b800000 */
[----:B------:R-:W-:-:S13]  /*7430*/  ELECT P6, URZ, PT ;  /* 0x00000000003f782f */ /* 0x000fda00038c0000 */
.L_x_158:
[----:B------:R-:W-:Y:S04]  /*7440*/  BSSY B0, `(.L_x_132) ;  /* 0x00000a0000007945 */ /* 0x000fe80003800000 */
[----:B------:R-:W-:Y:S05]  /*7450*/  @!P6 BRA `(.L_x_133) ;  /* 0x000000080078e947 */ /* 0x000fea0003800000 */
[----:B------:R-:W-:-:S04]  /*7460*/  LOP3.LUT R19, R19, 0x2, RZ, 0xfc, !PT ;  /* 0x0000000213137812 */ /* 0x000fc800078efcff */
[----:B------:R-:W-:-:S13]  /*7470*/  ISETP.NE.AND P0, PT, R19, 0x3, PT ;  /* 0x000000031300780c */ /* 0x000fda0003f05270 */
[----:B------:R-:W-:Y:S05]  /*7480*/  @!P0 BRA `(.L_x_134) ;  /* 0x0000000000048947 */ /* 0x000fea0003800000 */
[----:B------:R-:W-:Y:S01]  /*7490*/  BPT.TRAP 0x1 ;  /* 0x000000040000795c */ /* 0x000fe20000300000 */
.L_x_134:
[----:B------:R-:W0:Y:S01]  /*74a0*/  S2R R5, SR_CgaCtaId ;  /* 0x0000000000057919 */ /* 0x000e220000008800 */
[----:B------:R-:W-:Y:S02]  /*74b0*/  MOV R2, 0x400 ;  /* 0x0000040000027802 */ /* 0x000fe40000000f00 */
[----:B------:R-:W-:Y:S02]  /*74c0*/  SHF.L.U32 R4, R0, 0x1f, RZ ;  /* 0x0000001f00047819 */ /* 0x000fe400000006ff */
[----:B0-----:R-:W-:-:S05]  /*74d0*/  LEA R2, R5, R2, 0x18 ;  /* 0x0000000205027211 */ /* 0x001fca00078ec0ff */
[----:B------:R-:W-:-:S04]  /*74e0*/  VIADD R2, R2, 0x88 ;  /* 0x0000008802027836 */ /* 0x000fc80000000000 */
[C---:B------:R-:W-:Y:S02]  /*74f0*/  IMAD R7, R3.reuse, 0x8, R2 ;  /* 0x0000000803077824 */ /* 0x040fe400078e0202 */
[----:B------:R-:W-:Y:S02]  /*7500*/  VIADD R3, R3, 0x1 ;  /* 0x0000000103037836 */ /* 0x000fe40000000000 */
[----:B------:R-:W0:Y:S03]  /*7510*/  SYNCS.PHASECHK.TRANS64.TRYWAIT P0, [R7+URZ], R4 ;  /* 0x00000004070075a7 */ /* 0x000e26000800017f */
[----:B------:R-:W-:-:S04]  /*7520*/  ISETP.NE.AND P1, PT, R3, 0x11, PT ;  /* 0x000000110300780c */ /* 0x000fc80003f25270 */
[----:B------:R-:W-:Y:S02]  /*7530*/  SEL R5, RZ, 0x1, P1 ;  /* 0x00000001ff057807 */ /* 0x000fe40000800000 */
[----:B------:R-:W-:Y:S02]  /*7540*/  SEL R3, R3, RZ, P1 ;  /* 0x000000ff03037207 */ /* 0x000fe40000800000 */
[----:B------:R-:W-:-:S03]  /*7550*/  LOP3.LUT R6, R0, R5, RZ, 0x3c, !PT ;  /* 0x0000000500067212 */ /* 0x000fc600078e3cff */
[----:B------:R-:W-:Y:S01]  /*7560*/  IMAD R8, R3, 0x8, R2 ;  /* 0x0000000803087824 */ /* 0x000fe200078e0202 */
[----:B------:R-:W-:Y:S01]  /*7570*/  SHF.L.U32 R5, R6, 0x1f, RZ ;  /* 0x0000001f06057819 */ /* 0x000fe200000006ff */
[----:B0-----:R-:W-:Y:S06]  /*7580*/  @!P0 BRA `(.L_x_135) ;  /* 0x0000000800b48947 */ /* 0x001fec0003800000 */
.L_x_159:
[----:B------:R-:W1:Y:S01]  /*7590*/  SYNCS.PHASECHK.TRANS64.TRYWAIT P0, [R8+URZ], R5 ;  /* 0x00000005080075a7 */ /* 0x000e62000800017f */
[----:B------:R-:W-:-:S05]  /*75a0*/  VIADD R0, R3, 0x1 ;  /* 0x0000000103007836 */ /* 0x000fca0000000000 */
[----:B------:R-:W-:-:S04]  /*75b0*/  ISETP.NE.AND P1, PT, R0, 0x11, PT ;  /* 0x000000110000780c */ /* 0x000fc80003f25270 */
[----:B------:R-:W-:Y:S02]  /*75c0*/  SEL R3, RZ, 0x1, P1 ;  /* 0x00000001ff037807 */ /* 0x000fe40000800000 */
[----:B0-----:R-:W-:Y:S02]  /*75d0*/  SEL R7, R0, RZ, P1 ;  /* 0x000000ff00077207 */ /* 0x001fe40000800000 */
[----:B------:R-:W-:-:S03]  /*75e0*/  LOP3.LUT R6, R6, R3, RZ, 0x3c, !PT ;  /* 0x0000000306067212 */ /* 0x000fc600078e3cff */
[----:B------:R-:W-:Y:S01]  /*75f0*/  IMAD R9, R7, 0x8, R2 ;  /* 0x0000000807097824 */ /* 0x000fe200078e0202 */
[----:B------:R-:W-:Y:S01]  /*7600*/  SHF.L.U32 R4, R6, 0x1f, RZ ;  /* 0x0000001f06047819 */ /* 0x000fe200000006ff */
[----:B-1----:R-:W-:Y:S06]  /*7610*/  @!P0 BRA `(.L_x_136) ;  /* 0x0000000800a48947 */ /* 0x002fec0003800000 */
.L_x_160:
[----:B------:R-:W1:Y:S01]  /*7620*/  SYNCS.PHASECHK.TRANS64.TRYWAIT P0, [R9+URZ], R4 ;  /* 0x00000004090075a7 */ /* 0x000e62000800017f */
[----:B------:R-:W-:-:S05]  /*7630*/  VIADD R0, R7, 0x1 ;  /* 0x0000000107007836 */ /* 0x000fca0000000000 */
[----:B------:R-:W-:-:S04]  /*7640*/  ISETP.NE.AND P1, PT, R0, 0x11, PT ;  /* 0x000000110000780c */ /* 0x000fc80003f25270 */
[----:B------:R-:W-:Y:S02]  /*7650*/  SEL R3, RZ, 0x1, P1 ;  /* 0x00000001ff037807 */ /* 0x000fe40000800000 */
[----:B------:R-:W-:Y:S02]  /*7660*/  SEL R7, R0, RZ, P1 ;  /* 0x000000ff00077207 */ /* 0x000fe40000800000 */
[----:B------:R-:W-:-:S03]  /*7670*/  LOP3.LUT R6, R6, R3, RZ, 0x3c, !PT ;  /* 0x0000000306067212 */ /* 0x000fc600078e3cff */
[----:B0-----:R-:W-:Y:S01]  /*7680*/  IMAD R8, R7, 0x8, R2 ;  /* 0x0000000807087824 */ /* 0x001fe200078e0202 */
[----:B------:R-:W-:Y:S01]  /*7690*/  SHF.L.U32 R5, R6, 0x1f, RZ ;  /* 0x0000001f06057819 */ /* 0x000fe200000006ff */
[----:B-1----:R-:W-:Y:S06]  /*76a0*/  @!P0 BRA `(.L_x_137) ;  /* 0x0000000800948947 */ /* 0x002fec0003800000 */
.L_x_161:
        /* <DEDUP_REMOVED lines=9> */
.L_x_162:
        /* <DEDUP_REMOVED lines=9> */
.L_x_163:
        /* <DEDUP_REMOVED lines=9> */
.L_x_164:
        /* <DEDUP_REMOVED lines=9> */
.L_x_165:
        /* <DEDUP_REMOVED lines=9> */
.L_x_166:
        /* <DEDUP_REMOVED lines=9> */
.L_x_167:
        /* <DEDUP_REMOVED lines=9> */
.L_x_168:
        /* <DEDUP_REMOVED lines=9> */
.L_x_169:
        /* <DEDUP_REMOVED lines=9> */
.L_x_170:
        /* <DEDUP_REMOVED lines=9> */
.L_x_171:
        /* <DEDUP_REMOVED lines=9> */
.L_x_172:
[----:B------:R-:W1:Y:S01]  /*7ce0*/  SYNCS.PHASECHK.TRANS64.TRYWAIT P0, [R9+URZ], R4 ;  /* 0x00000004090075a7 */ /* 0x000e62000800017f */
[----:B------:R-:W-:-:S05]  /*7cf0*/  VIADD R0, R7, 0x1 ;  /* 0x0000000107007836 */ /* 0x000fca0000000000 */
[----:B------:R-:W-:-:S04]  /*7d00*/  ISETP.NE.AND P1, PT, R0, 0x11, PT ;  /* 0x000000110000780c */ /* 0x000fc80003f25270 */
[----:B------:R-:W-:Y:S02]  /*7d10*/  SEL R3, RZ, 0x1, P1 ;  /* 0x00000001ff037807 */ /* 0x000fe40000800000 */
[----:B------:R-:W-:Y:S02]  /*7d20*/  SEL R7, R0, RZ, P1 ;  /* 0x000000ff00077207 */ /* 0x000fe40000800000 */
[----:B------:R-:W-:-:S03]  /*7d30*/  LOP3.LUT R11, R6, R3, RZ, 0x3c, !PT ;  /* 0x00000003060b7212 */ /* 0x000fc600078e3cff */
[----:B------:R-:W-:Y:S01]  /*7d40*/  IMAD R6, R7, 0x8, R2 ;  /* 0x0000000807067824 */ /* 0x000fe200078e0202 */
[----:B0-----:R-:W-:Y:S01]  /*7d50*/  SHF.L.U32 R5, R11, 0x1f, RZ ;  /* 0x0000001f0b057819 */ /* 0x001fe200000006ff */
[----:B-1----:R-:W-:Y:S06]  /*7d60*/  @!P0 BRA `(.L_x_149) ;  /* 0x0000000400d48947 */ /* 0x002fec0003800000 */
.L_x_173:
[----:B------:R-:W1:Y:S01]  /*7d70*/  SYNCS.PHASECHK.TRANS64.TRYWAIT P0, [R6+URZ], R5 ;  /* 0x00000005060075a7 */ /* 0x000e62000800017f */
[----:B------:R-:W-:-:S05]  /*7d80*/  VIADD R0, R7, 0x1 ;  /* 0x0000000107007836 */ /* 0x000fca0000000000 */
[----:B------:R-:W-:-:S04]  /*7d90*/  ISETP.NE.AND P1, PT, R0, 0x11, PT ;  /* 0x000000110000780c */ /* 0x000fc80003f25270 */
[----:B0-----:R-:W-:Y:S02]  /*7da0*/  SEL R4, RZ, 0x1, P1 ;  /* 0x00000001ff047807 */ /* 0x001fe40000800000 */
[----:B------:R-:W-:Y:S02]  /*7db0*/  SEL R3, R0, RZ, P1 ;  /* 0x000000ff00037207 */ /* 0x000fe40000800000 */
[----:B------:R-:W-:Y:S01]  /*7dc0*/  LOP3.LUT R0, R11, R4, RZ, 0x3c, !PT ;  /* 0x000000040b007212 */ /* 0x000fe200078e3cff */
[----:B-1----:R-:W-:Y:S06]  /*7dd0*/  @!P0 BRA `(.L_x_150) ;  /* 0x0000000400cc8947 */ /* 0x002fec0003800000 */
.L_x_174:
[----:B------:R-:W-:Y:S01]  /*7de0*/  IMAD R3, R3, 0x8, R2 ;  /* 0x0000000803037824 */ /* 0x000fe200078e0202 */
[----:B------:R-:W-:-:S07]  /*7df0*/  SHF.L.U32 R0, R0, 0x1f, RZ ;  /* 0x0000001f00007819 */ /* 0x000fce00000006ff */
.L_x_151:
[----:B-1----:R1:W2:Y:S02]  /*7e00*/  SYNCS.PHASECHK.TRANS64.TRYWAIT P0, [R3+URZ], R0 ;  /* 0x00000000030075a7 */ /* 0x0022a4000800017f */
[----:B--2---:R-:W-:Y:S05]  /*7e10*/  @!P0 NANOSLEEP.SYNCS 0x989680 ;  /* 0x009896800000895d */ /* 0x004fea0003900000 */
[----:B------:R-:W2:Y:S02]  /*7e20*/  @!P0 SYNCS.PHASECHK.TRANS64 P0, [R3+URZ], R0 ;  /* 0x00000000030085a7 */ /* 0x000ea4000800007f */
[----:B--2---:R-:W-:Y:S05]  /*7e30*/  @!P0 BRA `(.L_x_151) ;  /* 0xfffffffc00f08947 */ /* 0x004fea000383ffff */
.L_x_133:
[----:B------:R-:W-:Y:S05]  /*7e40*/  BSYNC B0 ;  /* 0x0000000000007941 */ /* 0x000fea0003800000 */
.L_x_132:
[----:B------:R-:W-:Y:S05]  /*7e50*/  EXIT ;  /* 0x000000000000794d */ /* 0x000fea0003800000 */
.L_x_22:
[----:B---3--:R3:W4:Y:S02]  /*7e60*/  SYNCS.PHASECHK.TRANS64.TRYWAIT P1, [R3+URZ], R0 ;  /* 0x00000000030075a7 */ /* 0x008724000802017f */
[----:B----4-:R-:W-:Y:S05]  /*7e70*/  @!P1 NANOSLEEP.SYNCS 0x989680 ;  /* 0x009896800000995d */ /* 0x010fea0003900000 */
[----:B------:R-:W4:Y:S02]  /*7e80*/  @!P1 SYNCS.PHASECHK.TRANS64 P1, [R3+URZ], R0 ;  /* 0x00000000030095a7 */ /* 0x000f24000802007f */
[----:B----4-:R-:W-:Y:S05]  /*7e90*/  @!P1 BRA `(.L_x_22) ;  /* 0xfffffffc00f09947 */ /* 0x010fea000383ffff */
[----:B------:R-:W-:Y:S05]  /*7ea0*/  BRA `(.L_x_21) ;  /* 0xffffff9400fc7947 */ /* 0x000fea000383ffff */
.L_x_27:
[----:B-1----:R-:W-:-:S04]  /*7eb0*/  IMAD.U32 R6, RZ, RZ, UR4 ;  /* 0x00000004ff067e24 */ /* 0x002fc8000f8e00ff */
[----:B------:R1:W2:Y:S03]  /*7ec0*/  SYNCS.PHASECHK.TRANS64.TRYWAIT P1, [R6+URZ], R5 ;  /* 0x00000005060075a7 */ /* 0x0002a6000802017f */
[----:B--2---:R-:W-:Y:S05]  /*7ed0*/  @!P1 NANOSLEEP.SYNCS 0x989680 ;  /* 0x009896800000995d */ /* 0x004fea0003900000 */
[----:B------:R-:W2:Y:S02]  /*7ee0*/  @!P1 SYNCS.PHASECHK.TRANS64 P1, [R6+URZ], R5 ;  /* 0x00000005060095a7 */ /* 0x000ea4000802007f */
[----:B--2---:R-:W-:Y:S05]  /*7ef0*/  @!P1 BRA `(.L_x_27) ;  /* 0xfffffffc00ec9947 */ /* 0x004fea000383ffff */
[----:B------:R-:W-:Y:S05]  /*7f00*/  BRA `(.L_x_26) ;  /* 0xffffff9800a87947 */ /* 0x000fea000383ffff */
.L_x_120:
[----:B------:R-:W-:Y:S01]  /*7f10*/  BSSY B1, `(.L_x_152) ;  /* 0x0000006000017945 */ /* 0x000fe20003800000 */
[----:B------:R-:W-:-:S07]  /*7f20*/  IMAD.MOV.U32 R15, RZ, RZ, -0x1 ;  /* 0xffffffffff0f7424 */ /* 0x000fce00078e00ff */
[----:B------:R-:W-:Y:S05]  /*7f30*/  WARPSYNC.COLLECTIVE R15, `(.L_x_153) ;  /* 0x000000000f0c7348 */ /* 0x000fea0003c00000 */
[----:B------:R-:W-:Y:S02]  /*7f40*/  ELECT P6, UR62, PT ;  /* 0x00000000003e782f */ /* 0x000fe400038c0000 */
[----:B------:R-:W-:Y:S01]  /*7f50*/  MOV R14, UR62 ;  /* 0x0000003e000e7c02 */ /* 0x000fe20008000f00 */
[----:B------:R-:W-:Y:S10]  /*7f60*/  ENDCOLLECTIVE ;  /* 0x000000000000791b */ /* 0x000ff40003800000 */
.L_x_153:
[----:B------:R-:W-:Y:S05]  /*7f70*/  BSYNC B1 ;  /* 0x0000000000017941 */ /* 0x000fea0003800000 */
.L_x_152:
[----:B------:R-:W-:Y:S05]  /*7f80*/  BRA `(.L_x_154) ;  /* 0xffffffe800687947 */ /* 0x000fea000383ffff */
.L_x_123:
[----:B-1----:R1:W2:Y:S02]  /*7f90*/  SYNCS.PHASECHK.TRANS64.TRYWAIT P0, [R23+URZ+0x88], R14 ;  /* 0x0000880e170075a7 */ /* 0x0022a4000800017f */
[----:B--2---:R-:W-:Y:S05]  /*7fa0*/  @!P0 NANOSLEEP.SYNCS 0x989680 ;  /* 0x009896800000895d */ /* 0x004fea0003900000 */
[----:B------:R-:W2:Y:S02]  /*7fb0*/  @!P0 SYNCS.PHASECHK.TRANS64 P0, [R23+URZ+0x88], R14 ;  /* 0x0000880e170085a7 */ /* 0x000ea4000800007f */
[----:B--2---:R-:W-:Y:S05]  /*7fc0*/  @!P0 BRA `(.L_x_123) ;  /* 0xfffffffc00f08947 */ /* 0x004fea000383ffff */
[----:B------:R-:W-:Y:S05]  /*7fd0*/  BRA `(.L_x_155) ;  /* 0xffffffe800a07947 */ /* 0x000fea000383ffff */
.L_x_131:
[----:B------:R-:W-:Y:S01]  /*7fe0*/  BSSY B0, `(.L_x_156) ;  /* 0x0000006000007945 */ /* 0x000fe20003800000 */
[----:B------:R-:W-:-:S07]  /*7ff0*/  IMAD.MOV.U32 R15, RZ, RZ, -0x1 ;  /* 0xffffffffff0f7424 */ /* 0x000fce00078e00ff */
[----:B------:R-:W-:Y:S05]  /*8000*/  WARPSYNC.COLLECTIVE R15, `(.L_x_157) ;  /* 0x000000000f0c7348 */ /* 0x000fea0003c00000 */
[----:B------:R-:W-:Y:S02]  /*8010*/  ELECT P6, UR62, PT ;  /* 0x00000000003e782f */ /* 0x000fe400038c0000 */
[----:B------:R-:W-:Y:S01]  /*8020*/  MOV R14, UR62 ;  /* 0x0000003e000e7c02 */ /* 0x000fe20008000f00 */
[----:B------:R-:W-:Y:S10]  /*8030*/  ENDCOLLECTIVE ;  /* 0x000000000000791b */ /* 0x000ff40003800000 */
.L_x_157:
[----:B------:R-:W-:Y:S05]  /*8040*/  BSYNC B0 ;  /* 0x0000000000007941 */ /* 0x000fea0003800000 */
.L_x_156:
[----:B------:R-:W-:Y:S05]  /*8050*/  BRA `(.L_x_158) ;  /* 0xfffffff000f87947 */ /* 0x000fea000383ffff */
.L_x_135:
[----:B0-----:R0:W1:Y:S02]  /*8060*/  SYNCS.PHASECHK.TRANS64.TRYWAIT P0, [R7+URZ], R4 ;  /* 0x00000004070075a7 */ /* 0x001064000800017f */
[----:B-1----:R-:W-:Y:S05]  /*8070*/  @!P0 NANOSLEEP.SYNCS 0x989680 ;  /* 0x009896800000895d */ /* 0x002fea0003900000 */
[----:B------:R-:W1:Y:S02]  /*8080*/  @!P0 SYNCS.PHASECHK.TRANS64 P0, [R7+URZ], R4 ;  /* 0x00000004070085a7 */ /* 0x000e64000800007f */
[----:B-1----:R-:W-:Y:S05]  /*8090*/  @!P0 BRA `(.L_x_135) ;  /* 0xfffffffc00f08947 */ /* 0x002fea000383ffff */
[----:B------:R-:W-:Y:S05]  /*80a0*/  BRA `(.L_x_159) ;  /* 0xfffffff400387947 */ /* 0x000fea000383ffff */
.L_x_136:
[----:B0-----:R0:W1:Y:S02]  /*80b0*/  SYNCS.PHASECHK.TRANS64.TRYWAIT P0, [R8+URZ], R5 ;  /* 0x00000005080075a7 */ /* 0x001064000800017f */
[----:B-1----:R-:W-:Y:S05]  /*80c0*/  @!P0 NANOSLEEP.SYNCS 0x989680 ;  /* 0x009896800000895d */ /* 0x002fea0003900000 */
[----:B------:R-:W1:Y:S02]  /*80d0*/  @!P0 SYNCS.PHASECHK.TRANS64 P0, [R8+URZ], R5 ;  /* 0x00000005080085a7 */ /* 0x000e64000800007f */
[----:B-1----:R-:W-:Y:S05]  /*80e0*/  @!P0 BRA `(.L_x_136) ;  /* 0xfffffffc00f08947 */ /* 0x002fea000383ffff */
[----:B------:R-:W-:Y:S05]  /*80f0*/  BRA `(.L_x_160) ;  /* 0xfffffff400487947 */ /* 0x000fea000383ffff */
.L_x_137:
[----:B0-----:R0:W1:Y:S02]  /*8100*/  SYNCS.PHASECHK.TRANS64.TRYWAIT P0, [R9+URZ], R4 ;  /* 0x00000004090075a7 */ /* 0x001064000800017f */
[----:B-1----:R-:W-:Y:S05]  /*8110*/  @!P0 NANOSLEEP.SYNCS 0x989680 ;  /* 0x009896800000895d */ /* 0x002fea0003900000 */
[----:B------:R-:W1:Y:S02]  /*8120*/  @!P0 SYNCS.PHASECHK.TRANS64 P0, [R9+URZ], R4 ;  /* 0x00000004090085a7 */ /* 0x000e64000800007f */
[----:B-1----:R-:W-:Y:S05]  /*8130*/  @!P0 BRA `(.L_x_137) ;  /* 0xfffffffc00f08947 */ /* 0x002fea000383ffff */
[----:B------:R-:W-:Y:S05]  /*8140*/  BRA `(.L_x_161) ;  /* 0xfffffff400587947 */ /* 0x000fea000383ffff */
.L_x_138:
[----:B0-----:R0:W1:Y:S02]  /*8150*/  SYNCS.PHASECHK.TRANS64.TRYWAIT P0, [R8+URZ], R5 ;  /* 0x00000005080075a7 */ /* 0x001064000800017f */
[----:B-1----:R-:W-:Y:S05]  /*8160*/  @!P0 NANOSLEEP.SYNCS 0x989680 ;  /* 0x009896800000895d */ /* 0x002fea0003900000 */
[----:B------:R-:W1:Y:S02]  /*8170*/  @!P0 SYNCS.PHASECHK.TRANS64 P0, [R8+URZ], R5 ;  /* 0x00000005080085a7 */ /* 0x000e64000800007f */
[----:B-1----:R-:W-:Y:S05]  /*8180*/  @!P0 BRA `(.L_x_138) ;  /* 0xfffffffc00f08947 */ /* 0x002fea000383ffff */
[----:B------:R-:W-:Y:S05]  /*8190*/  BRA `(.L_x_162) ;  /* 0xfffffff400687947 */ /* 0x000fea000383ffff */
.L_x_139:
[----:B0-----:R0:W1:Y:S02]  /*81a0*/  SYNCS.PHASECHK.TRANS64.TRYWAIT P0, [R9+URZ], R4 ;  /* 0x00000004090075a7 */ /* 0x001064000800017f */
[----:B-1----:R-:W-:Y:S05]  /*81b0*/  @!P0 NANOSLEEP.SYNCS 0x989680 ;  /* 0x009896800000895d */ /* 0x002fea0003900000 */
[----:B------:R-:W1:Y:S02]  /*81c0*/  @!P0 SYNCS.PHASECHK.TRANS64 P0, [R9+URZ], R4 ;  /* 0x00000004090085a7 */ /* 0x000e64000800007f */
[----:B-1----:R-:W-:Y:S05]  /*81d0*/  @!P0 BRA `(.L_x_139) ;  /* 0xfffffffc00f08947 */ /* 0x002fea000383ffff */
[----:B------:R-:W-:Y:S05]  /*81e0*/  BRA `(.L_x_163) ;  /* 0xfffffff400787947 */ /* 0x000fea000383ffff */
.L_x_140:
[----:B0-----:R0:W1:Y:S02]  /*81f0*/  SYNCS.PHASECHK.TRANS64.TRYWAIT P0, [R8+URZ], R5 ;  /* 0x00000005080075a7 */ /* 0x001064000800017f */
[----:B-1----:R-:W-:Y:S05]  /*8200*/  @!P0 NANOSLEEP.SYNCS 0x989680 ;  /* 0x009896800000895d */ /* 0x002fea0003900000 */
[----:B------:R-:W1:Y:S02]  /*8210*/  @!P0 SYNCS.PHASECHK.TRANS64 P0, [R8+URZ], R5 ;  /* 0x00000005080085a7 */ /* 0x000e64000800007f */
[----:B-1----:R-:W-:Y:S05]  /*8220*/  @!P0 BRA `(.L_x_140) ;  /* 0xfffffffc00f08947 */ /* 0x002fea000383ffff */
[----:B------:R-:W-:Y:S05]  /*8230*/  BRA `(.L_x_164) ;  /* 0xfffffff400887947 */ /* 0x000fea000383ffff */
.L_x_141:
[----:B0-----:R0:W1:Y:S02]  /*8240*/  SYNCS.PHASECHK.TRANS64.TRYWAIT P0, [R9+URZ], R4 ;  /* 0x00000004090075a7 */ /* 0x001064000800017f */
[----:B-1----:R-:W-:Y:S05]  /*8250*/  @!P0 NANOSLEEP.SYNCS 0x989680 ;  /* 0x009896800000895d */ /* 0x002fea0003900000 */
[----:B------:R-:W1:Y:S02]  /*8260*/  @!P0 SYNCS.PHASECHK.TRANS64 P0, [R9+URZ], R4 ;  /* 0x00000004090085a7 */ /* 0x000e64000800007f */
[----:B-1----:R-:W-:Y:S05]  /*8270*/  @!P0 BRA `(.L_x_141) ;  /* 0xfffffffc00f08947 */ /* 0x002fea000383ffff */
[----:B------:R-:W-:Y:S05]  /*8280*/  BRA `(.L_x_165) ;  /* 0xfffffff400987947 */ /* 0x000fea000383ffff */
.L_x_142:
[----:B0-----:R0:W1:Y:S02]  /*8290*/  SYNCS.PHASECHK.TRANS64.TRYWAIT P0, [R8+URZ], R5 ;  /* 0x00000005080075a7 */ /* 0x001064000800017f */
[----:B-1----:R-:W-:Y:S05]  /*82a0*/  @!P0 NANOSLEEP.SYNCS 0x989680 ;  /* 0x009896800000895d */ /* 0x002fea0003900000 */
[----:B------:R-:W1:Y:S02]  /*82b0*/  @!P0 SYNCS.PHASECHK.TRANS64 P0, [R8+URZ], R5 ;  /* 0x00000005080085a7 */ /* 0x000e64000800007f */
[----:B-1----:R-:W-:Y:S05]  /*82c0*/  @!P0 BRA `(.L_x_142) ;  /* 0xfffffffc00f08947 */ /* 0x002fea000383ffff */
[----:B------:R-:W-:Y:S05]  /*82d0*/  BRA `(.L_x_166) ;  /* 0xfffffff400a87947 */ /* 0x000fea000383ffff */
.L_x_143:
[----:B0-----:R0:W1:Y:S02]  /*82e0*/  SYNCS.PHASECHK.TRANS64.TRYWAIT P0, [R9+URZ], R4 ;  /* 0x00000004090075a7 */ /* 0x001064000800017f */
[----:B-1----:R-:W-:Y:S05]  /*82f0*/  @!P0 NANOSLEEP.SYNCS 0x989680 ;  /* 0x009896800000895d */ /* 0x002fea0003900000 */
[----:B------:R-:W1:Y:S02]  /*8300*/  @!P0 SYNCS.PHASECHK.TRANS64 P0, [R9+URZ], R4 ;  /* 0x00000004090085a7 */ /* 0x000e64000800007f */
[----:B-1----:R-:W-:Y:S05]  /*8310*/  @!P0 BRA `(.L_x_143) ;  /* 0xfffffffc00f08947 */ /* 0x002fea000383ffff */
[----:B------:R-:W-:Y:S05]  /*8320*/  BRA `(.L_x_167) ;  /* 0xfffffff400b87947 */ /* 0x000fea000383ffff */
.L_x_144:
[----:B0-----:R0:W1:Y:S02]  /*8330*/  SYNCS.PHASECHK.TRANS64.TRYWAIT P0, [R8+URZ], R5 ;  /* 0x00000005080075a7 */ /* 0x001064000800017f */
[----:B-1----:R-:W-:Y:S05]  /*8340*/  @!P0 NANOSLEEP.SYNCS 0x989680 ;  /* 0x009896800000895d */ /* 0x002fea0003900000 */
[----:B------:R-:W1:Y:S02]  /*8350*/  @!P0 SYNCS.PHASECHK.TRANS64 P0, [R8+URZ], R5 ;  /* 0x00000005080085a7 */ /* 0x000e64000800007f */
[----:B-1----:R-:W-:Y:S05]  /*8360*/  @!P0 BRA `(.L_x_144) ;  /* 0xfffffffc00f08947 */ /* 0x002fea000383ffff */
[----:B------:R-:W-:Y:S05]  /*8370*/  BRA `(.L_x_168) ;  /* 0xfffffff400c87947 */ /* 0x000fea000383ffff */
.L_x_145:
[----:B0-----:R0:W1:Y:S02]  /*8380*/  SYNCS.PHASECHK.TRANS64.TRYWAIT P0, [R9+URZ], R4 ;  /* 0x00000004090075a7 */ /* 0x001064000800017f */
[----:B-1----:R-:W-:Y:S05]  /*8390*/  @!P0 NANOSLEEP.SYNCS 0x989680 ;  /* 0x009896800000895d */ /* 0x002fea0003900000 */
[----:B------:R-:W1:Y:S02]  /*83a0*/  @!P0 SYNCS.PHASECHK.TRANS64 P0, [R9+URZ], R4 ;  /* 0x00000004090085a7 */ /* 0x000e64000800007f */
[----:B-1----:R-:W-:Y:S05]  /*83b0*/  @!P0 BRA `(.L_x_145) ;  /* 0xfffffffc00f08947 */ /* 0x002fea000383ffff */
[----:B------:R-:W-:Y:S05]  /*83c0*/  BRA `(.L_x_169) ;  /* 0xfffffff400d87947 */ /* 0x000fea000383ffff */
.L_x_146:
[----:B0-----:R0:W1:Y:S02]  /*83d0*/  SYNCS.PHASECHK.TRANS64.TRYWAIT P0, [R8+URZ], R5 ;  /* 0x00000005080075a7 */ /* 0x001064000800017f */
[----:B-1----:R-:W-:Y:S05]  /*83e0*/  @!P0 NANOSLEEP.SYNCS 0x989680 ;  /* 0x009896800000895d */ /* 0x002fea0003900000 */
[----:B------:R-:W1:Y:S02]  /*83f0*/  @!P0 SYNCS.PHASECHK.TRANS64 P0, [R8+URZ], R5 ;  /* 0x00000005080085a7 */ /* 0x000e64000800007f */
[----:B-1----:R-:W-:Y:S05]  /*8400*/  @!P0 BRA `(.L_x_146) ;  /* 0xfffffffc00f08947 */ /* 0x002fea000383ffff */
[----:B------:R-:W-:Y:S05]  /*8410*/  BRA `(.L_x_170) ;  /* 0xfffffff400e87947 */ /* 0x000fea000383ffff */
.L_x_147:
[----:B0-----:R0:W1:Y:S02]  /*8420*/  SYNCS.PHASECHK.TRANS64.TRYWAIT P0, [R9+URZ], R4 ;  /* 0x00000004090075a7 */ /* 0x001064000800017f */
[----:B-1----:R-:W-:Y:S05]  /*8430*/  @!P0 NANOSLEEP.SYNCS 0x989680 ;  /* 0x009896800000895d */ /* 0x002fea0003900000 */
[----:B------:R-:W1:Y:S02]  /*8440*/  @!P0 SYNCS.PHASECHK.TRANS64 P0, [R9+URZ], R4 ;  /* 0x00000004090085a7 */ /* 0x000e64000800007f */
[----:B-1----:R-:W-:Y:S05]  /*8450*/  @!P0 BRA `(.L_x_147) ;  /* 0xfffffffc00f08947 */ /* 0x002fea000383ffff */
[----:B------:R-:W-:Y:S05]  /*8460*/  BRA `(.L_x_171) ;  /* 0xfffffff400f87947 */ /* 0x000fea000383ffff */
.L_x_148:
[----:B0-----:R0:W1:Y:S02]  /*8470*/  SYNCS.PHASECHK.TRANS64.TRYWAIT P0, [R8+URZ], R5 ;  /* 0x00000005080075a7 */ /* 0x001064000800017f */
[----:B-1----:R-:W-:Y:S05]  /*8480*/  @!P0 NANOSLEEP.SYNCS 0x989680 ;  /* 0x009896800000895d */ /* 0x002fea0003900000 */
[----:B------:R-:W1:Y:S02]  /*8490*/  @!P0 SYNCS.PHASECHK.TRANS64 P0, [R8+URZ], R5 ;  /* 0x00000005080085a7 */ /* 0x000e64000800007f */
[----:B-1----:R-:W-:Y:S05]  /*84a0*/  @!P0 BRA `(.L_x_148) ;  /* 0xfffffffc00f08947 */ /* 0x002fea000383ffff */
[----:B------:R-:W-:Y:S05]  /*84b0*/  BRA `(.L_x_172) ;  /* 0xfffffff800087947 */ /* 0x000fea000383ffff */
.L_x_149:
[----:B0-----:R0:W1:Y:S02]  /*84c0*/  SYNCS.PHASECHK.TRANS64.TRYWAIT P0, [R9+URZ], R4 ;  /* 0x00000004090075a7 */ /* 0x001064000800017f */
[----:B-1----:R-:W-:Y:S05]  /*84d0*/  @!P0 NANOSLEEP.SYNCS 0x989680 ;  /* 0x009896800000895d */ /* 0x002fea0003900000 */
[----:B------:R-:W1:Y:S02]  /*84e0*/  @!P0 SYNCS.PHASECHK.TRANS64 P0, [R9+URZ], R4 ;  /* 0x00000004090085a7 */ /* 0x000e64000800007f */
[----:B-1----:R-:W-:Y:S05]  /*84f0*/  @!P0 BRA `(.L_x_149) ;  /* 0xfffffffc00f08947 */ /* 0x002fea000383ffff */
[----:B------:R-:W-:Y:S05]  /*8500*/  BRA `(.L_x_173) ;  /* 0xfffffff800187947 */ /* 0x000fea000383ffff */
.L_x_150:
[----:B0-----:R0:W1:Y:S02]  /*8510*/  SYNCS.PHASECHK.TRANS64.TRYWAIT P0, [R6+URZ], R5 ;  /* 0x00000005060075a7 */ /* 0x001064000800017f */
[----:B-1----:R-:W-:Y:S05]  /*8520*/  @!P0 NANOSLEEP.SYNCS 0x989680 ;  /* 0x009896800000895d */ /* 0x002fea0003900000 */
[----:B------:R-:W1:Y:S02]  /*8530*/  @!P0 SYNCS.PHASECHK.TRANS64 P0, [R6+URZ], R5 ;  /* 0x00000005060085a7 */ /* 0x000e64000800007f */
[----:B-1----:R-:W-:Y:S05]  /*8540*/  @!P0 BRA `(.L_x_150) ;  /* 0xfffffffc00f08947 */ /* 0x002fea000383ffff */
[----:B------:R-:W-:Y:S05]  /*8550*/  BRA `(.L_x_174) ;  /* 0xfffffff800207947 */ /* 0x000fea000383ffff */
.L_x_175:
[----:B------:R-:W-:-:S00]  /*8560*/  BRA `(.L_x_175) ;  /* 0xfffffffc00fc7947 */ /* 0x000fc0000383ffff */
[----:B------:R-:W-:-:S00]  /*8570*/  NOP ;  /* 0x0000000000007918 */ /* 0x000fc00000000000 */
        /* <DEDUP_REMOVED lines=8> */
.L_x_176:


//--------------------- .nv.global.init           --------------------------
	.section	.nv.global.init,"aw",@progbits
.nv.global.init:
	.type		$str$22,@object
	.size		$str$22,($str$23 - $str$22)
$str$22:
        /*0000*/ 	.byte	0x6b, 0x5f, 0x74, 0x69, 0x6c, 0x65, 0x5f, 0x63, 0x6f, 0x75, 0x6e, 0x74, 0x20, 0x3e, 0x3d, 0x20
        /*0010*/ 	.byte	0x31, 0x00
	.type		$str$23,@object
	.size		$str$23,(__unnamed_1 - $str$23)
$str$23:
        /*0012*/ 	.byte	0x2f, 0x74, 0x6d, 0x70, 0x2f, 0x63, 0x75, 0x74, 0x6c, 0x61, 0x73, 0x73, 0x5f, 0x73, 0x77, 0x65
        /*0022*/ 	.byte	0x65, 0x70, 0x5f, 0x73, 0x72, 0x63, 0x2f, 0x69, 0x6e, 0x63, 0x6c, 0x75, 0x64, 0x65, 0x2f, 0x63
        /*0032*/ 	.byte	0x75, 0x74, 0x6c, 0x61, 0x73, 0x73, 0x2f, 0x67, 0x65, 0x6d, 0x6d, 0x2f, 0x63, 0x6f, 0x6c, 0x6c
        /*0042*/ 	.byte	0x65, 0x63, 0x74, 0x69, 0x76, 0x65, 0x2f, 0x73, 0x6d, 0x39, 0x30, 0x5f, 0x6d, 0x6d, 0x61, 0x5f
        /*0052*/ 	.byte	0x74, 0x6d, 0x61, 0x5f, 0x67, 0x6d, 0x6d, 0x61, 0x5f, 0x73, 0x73, 0x5f, 0x77, 0x61, 0x72, 0x70
        /*0062*/ 	.byte	0x73, 0x70, 0x65, 0x63, 0x69, 0x61, 0x6c, 0x69, 0x7a, 0x65, 0x64, 0x2e, 0x68, 0x70, 0x70, 0x00
	.type		__unnamed_1,@object
	.size		__unnamed_1,(.L_0 - __unnamed_1)
__unnamed_1:
        /*0072*/ 	.byte	0x76, 0x6f, 0x69, 0x64, 0x20, 0x63, 0x75, 0x74, 0x6c, 0x61, 0x73, 0x73, 0x3a, 0x3a, 0x67, 0x65
        /* <DEDUP_REMOVED lines=180> */
        /*0bc2*/ 	.byte	0x74, 0x65, 0x3a, 0x3a, 0x69, 0x64, 0x65, 0x6e, 0x74, 0x69, 0x74, 0x79, 0x5d, 0x00
.L_0:


//--------------------- .nv.shared._ZN7cutlass13device_kernelINS_4gemm6kernel13GemmUniversalIN4cute5tupleIJiiiiEEENS1_10collective13CollectiveMmaINS1_34MainloopSm90TmaGmmaWarpSpecializedILi17ENS5_IJNS4_1CILi2EEENSA_ILi1EEESC_EEENS1_35KernelTmaWarpSpecializedCooperativeEEENS5_IJNSA_ILi384EEENSA_ILi32EEENSA_ILi16EEEEEENS_10bfloat16_tENS5_IJlSC_lEEESK_SL_NS4_8TiledMMAINS4_8MMA_AtomIJNS4_4SM904GMMA27MMA_64x32x16_F32BF16BF16_SSILNSP_5MajorE0ELSR_0ELNSP_7ScaleInE1ELSS_1EEEEEENS4_6LayoutISD_NS5_IJSC_NSA_ILi0EEESW_EEEEENS5_IJNS4_10UnderscoreESZ_SZ_EEEEENS4_13SM90_TMA_LOADENS4_14ComposedLayoutINS4_7SwizzleILi1ELi4ELi3EEENS4_18smem_ptr_flag_bitsILi16EEENSV_INS5_IJNSA_ILi8EEESI_EEENS5_IJSI_SC_EEEEEEEvNS4_8identityENS4_23SM90_TMA_LOAD_MULTICASTES1C_vS1D_EENS_8epilogue10collective6detail29Sm90TmaWarpSpecializedAdapterINS1H_15DefaultEpilogueISK_SL_SL_NS1G_6thread17LinearCombinationISK_Li1EffLNS1L_9ScaleType4KindE0ELNS_15FloatRoundStyleE2ESK_EENS1_15EpilogueDefaultEEEEEvvEEEEvNT_6ParamsE --------------------------
	.section	.nv.shared._ZN7cutlass13device_kernelINS_4gemm6kernel13GemmUniversalIN4cute5tupleIJiiiiEEENS1_10collective13CollectiveMmaINS1_34MainloopSm90TmaGmmaWarpSpecializedILi17ENS5_IJNS4_1CILi2EEENSA_ILi1EEESC_EEENS1_35KernelTmaWarpSpecializedCooperativeEEENS5_IJNSA_ILi384EEENSA_ILi32EEENSA_ILi16EEEEEENS_10bfloat16_tENS5_IJlSC_lEEESK_SL_NS4_8TiledMMAINS4_8MMA_AtomIJNS4_4SM904GMMA27MMA_64x32x16_F32BF16BF16_SSILNSP_5MajorE0ELSR_0ELNSP_7ScaleInE1ELSS_1EEEEEENS4_6LayoutISD_NS5_IJSC_NSA_ILi0EEESW_EEEEENS5_IJNS4_10UnderscoreESZ_SZ_EEEEENS4_13SM90_TMA_LOADENS4_14ComposedLayoutINS4_7SwizzleILi1ELi4ELi3EEENS4_18smem_ptr_flag_bitsILi16EEENSV_INS5_IJNSA_ILi8EEESI_EEENS5_IJSI_SC_EEEEEEEvNS4_8identityENS4_23SM90_TMA_LOAD_MULTICASTES1C_vS1D_EENS_8epilogue10collective6detail29Sm90TmaWarpSpecializedAdapterINS1H_15DefaultEpilogueISK_SL_SL_NS1G_6thread17LinearCombinationISK_Li1EffLNS1L_9ScaleType4KindE0ELNS_15FloatRoundStyleE2ESK_EENS1_15EpilogueDefaultEEEEEvvEEEEvNT_6ParamsE,"aw",@nobits
	.sectionflags	@""
	.align	16
	.zero		1024


//--------------------- .nv.shared.reserved.0     --------------------------
	.section	.nv.shared.reserved.0,"aw",@nobits
	.weak		__nv_reservedSMEM_offset_0_alias
	.size		__nv_reservedSMEM_offset_0_alias, 0, 0
	.other		__nv_reservedSMEM_offset_0_alias,@"STO_CUDA_RESERVED_SHARED STV_DEFAULT"
__nv_reservedSMEM_offset_0_alias:
	.zero		0


//--------------------- .nv.global                --------------------------
	.section	.nv.global,"aw",@nobits
.nv.global:
	.type		_ZN40_INTERNAL_7d7decfb_4_k_cu_b3716cd9_110594cute1_E,@object
	.size		_ZN40_INTERNAL_7d7decfb_4_k_cu_b3716cd9_110594cute1_E,(_ZN40_INTERNAL_7d7decfb_4_k_cu_b3716cd9_110594cuda3std3__45__cpo6cbeginE - _ZN40_INTERNAL_7d7decfb_4_k_cu_b3716cd9_110594cute1_E)
_ZN40_INTERNAL_7d7decfb_4_k_cu_b3716cd9_110594cute1_E:
	.zero		1
	.type		_ZN40_INTERNAL_7d7decfb_4_k_cu_b3716cd9_110594cuda3std3__45__cpo6cbeginE,@object
	.size		_ZN40_INTERNAL_7d7decfb_4_k_cu_b3716cd9_110594cuda3std3__45__cpo6cbeginE,(_ZN40_INTERNAL_7d7decfb_4_k_cu_b3716cd9_110594cuda3std3__48in_placeE - _ZN40_INTERNAL_7d7decfb_4_k_cu_b3716cd9_110594cuda3std3__45__cpo6cbeginE)
_ZN40_INTERNAL_7d7decfb_4_k_cu_b3716cd9_110594cuda3std3__45__cpo6cbeginE:
	.zero		1
	.type		_ZN40_INTERNAL_7d7decfb_4_k_cu_b3716cd9_110594cuda3std3__48in_placeE,@object
	.size		_ZN40_INTERNAL_7d7decfb_4_k_cu_b3716cd9_110594cuda3std3__48in_placeE,(_ZN40_INTERNAL_7d7decfb_4_k_cu_b3716cd9_110594cuda3std6ranges3__45__cpo9iter_moveE - _ZN40_INTERNAL_7d7decfb_4_k_cu_b3716cd9_110594cuda3std3__48in_placeE)
_ZN40_INTERNAL_7d7decfb_4_k_cu_b3716cd9_110594cuda3std3__48in_placeE:
	.zero		1
	.type		_ZN40_INTERNAL_7d7decfb_4_k_cu_b3716cd9_110594cuda3std6ranges3__45__cpo9iter_moveE,@object
	.size		_ZN40_INTERNAL_7d7decfb_4_k_cu_b3716cd9_110594cuda3std6ranges3__45__cpo9iter_moveE,(_ZN40_INTERNAL_7d7decfb_4_k_cu_b3716cd9_110594cuda3std3__45__cpo5beginE - _ZN40_INTERNAL_7d7decfb_4_k_cu_b3716cd9_110594cuda3std6ranges3__45__cpo9iter_moveE)
_ZN40_INTERNAL_7d7decfb_4_k_cu_b3716cd9_110594cuda3std6ranges3__45__cpo9iter_moveE:
	.zero		1
	.type		_ZN40_INTERNAL_7d7decfb_4_k_cu_b3716cd9_110594cuda3std3__45__cpo5beginE,@object
	.size		_ZN40_INTERNAL_7d7decfb_4_k_cu_b3716cd9_110594cuda3std3__45__cpo5beginE,(_ZN40_INTERNAL_7d7decfb_4_k_cu_b3716cd9_110594cuda3std3__442_GLOBAL__N__7d7decfb_4_k_cu_b3716cd9_110596ignoreE - _ZN40_INTERNAL_7d7decfb_4_k_cu_b3716cd9_110594cuda3std3__45__cpo5beginE)
_ZN40_INTERNAL_7d7decfb_4_k_cu_b3716cd9_110594cuda3std3__45__cpo5beginE:
	.zero		1
	.type		_ZN40_INTERNAL_7d7decfb_4_k_cu_b3716cd9_110594cuda3std3__442_GLOBAL__N__7d7decfb_4_k_cu_b3716cd9_110596ignoreE,@object
	.size		_ZN40_INTERNAL_7d7decfb_4_k_cu_b3716cd9_110594cuda3std3__442_GLOBAL__N__7d7decfb_4_k_cu_b3716cd9_110596ignoreE,(_ZN40_INTERNAL_7d7decfb_4_k_cu_b3716cd9_110594cute7productE - _ZN40_INTERNAL_7d7decfb_4_k_cu_b3716cd9_110594cuda3std3__442_GLOBAL__N__7d7decfb_4_k_cu_b3716cd9_110596ignoreE)
_ZN40_INTERNAL_7d7decfb_4_k_cu_b3716cd9_110594cuda3std3__442_GLOBAL__N__7d7decfb_4_k_cu_b3716cd9_110596ignoreE:
	.zero		1
	.type		_ZN40_INTERNAL_7d7decfb_4_k_cu_b3716cd9_110594cute7productE,@object
	.size		_ZN40_INTERNAL_7d7decfb_4_k_cu_b3716cd9_110594cute7productE,(_ZN40_INTERNAL_7d7decfb_4_k_cu_b3716cd9_110594cuda3std3__45__cpo3endE - _ZN40_INTERNAL_7d7decfb_4_k_cu_b3716cd9_110594cute7productE)
_ZN40_INTERNAL_7d7decfb_4_k_cu_b3716cd9_110594cute7productE:
	.zero		1
	.type		_ZN40_INTERNAL_7d7decfb_4_k_cu_b3716cd9_110594cuda3std3__45__cpo3endE,@object
	.size		_ZN40_INTERNAL_7d7decfb_4_k_cu_b3716cd9_110594cuda3std3__45__cpo3endE,(_ZN40_INTERNAL_7d7decfb_4_k_cu_b3716cd9_110594cuda3std3__419piecewise_constructE - _ZN40_INTERNAL_7d7decfb_4_k_cu_b3716cd9_110594cuda3std3__45__cpo3endE)
_ZN40_INTERNAL_7d7decfb_4_k_cu_b3716cd9_110594cuda3std3__45__cpo3endE:
	.zero		1
	.type		_ZN40_INTERNAL_7d7decfb_4_k_cu_b3716cd9_110594cuda3std3__419piecewise_constructE,@object
	.size		_ZN40_INTERNAL_7d7decfb_4_k_cu_b3716cd9_110594cuda3std3__419piecewise_constructE,(_ZN40_INTERNAL_7d7decfb_4_k_cu_b3716cd9_110594cuda3std3__45__cpo4cendE - _ZN40_INTERNAL_7d7decfb_4_k_cu_b3716cd9_110594cuda3std3__419piecewise_constructE)
_ZN40_INTERNAL_7d7decfb_4_k_cu_b3716cd9_110594cuda3std3__419piecewise_constructE:
	.zero		1
	.type		_ZN40_INTERNAL_7d7decfb_4_k_cu_b3716cd9_110594cuda3std3__45__cpo4cendE,@object
	.size		_ZN40_INTERNAL_7d7decfb_4_k_cu_b3716cd9_110594cuda3std3__45__cpo4cendE,(_ZN40_INTERNAL_7d7decfb_4_k_cu_b3716cd9_110594cuda3std6ranges3__45__cpo4swapE - _ZN40_INTERNAL_7d7decfb_4_k_cu_b3716cd9_110594cuda3std3__45__cpo4cendE)
_ZN40_INTERNAL_7d7decfb_4_k_cu_b3716cd9_110594cuda3std3__45__cpo4cendE:
	.zero		1
	.type		_ZN40_INTERNAL_7d7decfb_4_k_cu_b3716cd9_110594cuda3std6ranges3__45__cpo4swapE,@object
	.size		_ZN40_INTERNAL_7d7decfb_4_k_cu_b3716cd9_110594cuda3std6ranges3__45__cpo4swapE,(.L_8 - _ZN40_INTERNAL_7d7decfb_4_k_cu_b3716cd9_110594cuda3std6ranges3__45__cpo4swapE)
_ZN40_INTERNAL_7d7decfb_4_k_cu_b3716cd9_110594cuda3std6ranges3__45__cpo4swapE:
	.zero		1
.L_8:


//--------------------- .nv.constant0._ZN7cutlass13device_kernelINS_4gemm6kernel13GemmUniversalIN4cute5tupleIJiiiiEEENS1_10collective13CollectiveMmaINS1_34MainloopSm90TmaGmmaWarpSpecializedILi17ENS5_IJNS4_1CILi2EEENSA_ILi1EEESC_EEENS1_35KernelTmaWarpSpecializedCooperativeEEENS5_IJNSA_ILi384EEENSA_ILi32EEENSA_ILi16EEEEEENS_10bfloat16_tENS5_IJlSC_lEEESK_SL_NS4_8TiledMMAINS4_8MMA_AtomIJNS4_4SM904GMMA27MMA_64x32x16_F32BF16BF16_SSILNSP_5MajorE0ELSR_0ELNSP_7ScaleInE1ELSS_1EEEEEENS4_6LayoutISD_NS5_IJSC_NSA_ILi0EEESW_EEEEENS5_IJNS4_10UnderscoreESZ_SZ_EEEEENS4_13SM90_TMA_LOADENS4_14ComposedLayoutINS4_7SwizzleILi1ELi4ELi3EEENS4_18smem_ptr_flag_bitsILi16EEENSV_INS5_IJNSA_ILi8EEESI_EEENS5_IJSI_SC_EEEEEEEvNS4_8identityENS4_23SM90_TMA_LOAD_MULTICASTES1C_vS1D_EENS_8epilogue10collective6detail29Sm90TmaWarpSpecializedAdapterINS1H_15DefaultEpilogueISK_SL_SL_NS1G_6thread17LinearCombinationISK_Li1EffLNS1L_9ScaleType4KindE0ELNS_15FloatRoundStyleE2ESK_EENS1_15EpilogueDefaultEEEEEvvEEEEvNT_6ParamsE --------------------------
	.section	.nv.constant0._ZN7cutlass13device_kernelINS_4gemm6kernel13GemmUniversalIN4cute5tupleIJiiiiEEENS1_10collective13CollectiveMmaINS1_34MainloopSm90TmaGmmaWarpSpecializedILi17ENS5_IJNS4_1CILi2EEENSA_ILi1EEESC_EEENS1_35KernelTmaWarpSpecializedCooperativeEEENS5_IJNSA_ILi384EEENSA_ILi32EEENSA_ILi16EEEEEENS_10bfloat16_tENS5_IJlSC_lEEESK_SL_NS4_8TiledMMAINS4_8MMA_AtomIJNS4_4SM904GMMA27MMA_64x32x16_F32BF16BF16_SSILNSP_5MajorE0ELSR_0ELNSP_7ScaleInE1ELSS_1EEEEEENS4_6LayoutISD_NS5_IJSC_NSA_ILi0EEESW_EEEEENS5_IJNS4_10UnderscoreESZ_SZ_EEEEENS4_13SM90_TMA_LOADENS4_14ComposedLayoutINS4_7SwizzleILi1ELi4ELi3EEENS4_18smem_ptr_flag_bitsILi16EEENSV_INS5_IJNSA_ILi8EEESI_EEENS5_IJSI_SC_EEEEEEEvNS4_8identityENS4_23SM90_TMA_LOAD_MULTICASTES1C_vS1D_EENS_8epilogue10collective6detail29Sm90TmaWarpSpecializedAdapterINS1H_15DefaultEpilogueISK_SL_SL_NS1G_6thread17LinearCombinationISK_Li1EffLNS1L_9ScaleType4KindE0ELNS_15FloatRoundStyleE2ESK_EENS1_15EpilogueDefaultEEEEEvvEEEEvNT_6ParamsE,"a",@progbits
	.sectionflags	@""
	.align	4
.nv.constant0._ZN7cutlass13device_kernelINS_4gemm6kernel13GemmUniversalIN4cute5tupleIJiiiiEEENS1_10collective13CollectiveMmaINS1_34MainloopSm90TmaGmmaWarpSpecializedILi17ENS5_IJNS4_1CILi2EEENSA_ILi1EEESC_EEENS1_35KernelTmaWarpSpecializedCooperativeEEENS5_IJNSA_ILi384EEENSA_ILi32EEENSA_ILi16EEEEEENS_10bfloat16_tENS5_IJlSC_lEEESK_SL_NS4_8TiledMMAINS4_8MMA_AtomIJNS4_4SM904GMMA27MMA_64x32x16_F32BF16BF16_SSILNSP_5MajorE0ELSR_0ELNSP_7ScaleInE1ELSS_1EEEEEENS4_6LayoutISD_NS5_IJSC_NSA_ILi0EEESW_EEEEENS5_IJNS4_10UnderscoreESZ_SZ_EEEEENS4_13SM90_TMA_LOADENS4_14ComposedLayoutINS4_7SwizzleILi1ELi4ELi3EEENS4_18smem_ptr_flag_bitsILi16EEENSV_INS5_IJNSA_ILi8EEESI_EEENS5_IJSI_SC_EEEEEEEvNS4_8identityENS4_23SM90_TMA_LOAD_MULTICASTES1C_vS1D_EENS_8epilogue10collective6detail29Sm90TmaWarpSpecializedAdapterINS1H_15DefaultEpilogueISK_SL_SL_NS1G_6thread17LinearCombinationISK_Li1EffLNS1L_9ScaleType4KindE0ELNS_15FloatRoundStyleE2ESK_EENS1_15EpilogueDefaultEEEEEvvEEEEvNT_6ParamsE:
	.zero		1664


//--------------------- SYMBOLS --------------------------

	.type		.nv.reservedSmem.offset0,@object
	.size		.nv.reservedSmem.offset0,0x4
	.type		__assertfail,@function
